//
// Generated by NVIDIA NVVM Compiler
//
// Compiler Build ID: CL-36424714
// Cuda compilation tools, release 13.0, V13.0.88
// Based on NVVM 20.0.0
//

.version 9.0
.target sm_100
.address_size 64

	// .globl	update_velocity
.func  (.param .b64 func_retval0) __internal_accurate_pow
(
	.param .b64 __internal_accurate_pow_param_0
)
;
.const .align 8 .f64 g;
.const .align 8 .f64 time_step;
.const .align 8 .f64 particle_count;

.visible .entry update_velocity(
	.param .u64 .ptr .align 1 update_velocity_param_0,
	.param .u64 .ptr .align 1 update_velocity_param_1,
	.param .u64 .ptr .align 1 update_velocity_param_2,
	.param .u64 .ptr .align 1 update_velocity_param_3,
	.param .u64 .ptr .align 1 update_velocity_param_4,
	.param .u64 .ptr .align 1 update_velocity_param_5,
	.param .u64 .ptr .align 1 update_velocity_param_6
)
{
	.reg .pred 	%p<49>;
	.reg .b32 	%r<54>;
	.reg .b64 	%rd<37>;
	.reg .b64 	%fd<103>;

	ld.param.u64 	%rd9, [update_velocity_param_0];
	ld.param.u64 	%rd10, [update_velocity_param_1];
	ld.param.u64 	%rd11, [update_velocity_param_2];
	ld.param.u64 	%rd12, [update_velocity_param_3];
	ld.param.u64 	%rd8, [update_velocity_param_6];
	cvta.to.global.u64 	%rd1, %rd12;
	cvta.to.global.u64 	%rd2, %rd11;
	cvta.to.global.u64 	%rd3, %rd10;
	cvta.to.global.u64 	%rd4, %rd9;
	mov.u32 	%r12, %ctaid.x;
	mov.u32 	%r13, %ntid.x;
	mov.u32 	%r14, %tid.x;
	mad.lo.s32 	%r1, %r12, %r13, %r14;
	cvt.rn.f64.s32 	%fd38, %r1;
	ld.const.f64 	%fd1, [particle_count];
	setp.leu.f64 	%p2, %fd1, %fd38;
	@%p2 bra 	$L__BB0_26;
	add.f64 	%fd2, %fd1, 0dBFF0000000000000;
	setp.leu.f64 	%p3, %fd2, 0d0000000000000000;
	@%p3 bra 	$L__BB0_26;
	mul.wide.s32 	%rd13, %r1, 8;
	add.s64 	%rd14, %rd4, %rd13;
	ld.global.nc.f64 	%fd3, [%rd14];
	mov.f64 	%fd39, 0d4000000000000000;
	{
	.reg .b32 %temp; 
	mov.b64 	{%temp, %r2}, %fd39;
	}
	and.b32  	%r3, %r2, 2146435072;
	setp.eq.s32 	%p4, %r3, 1062207488;
	setp.lt.s32 	%p5, %r2, 0;
	selp.b32 	%r4, 0, 2146435072, %p5;
	and.b32  	%r16, %r2, 2147483647;
	setp.ne.s32 	%p6, %r16, 1071644672;
	and.pred  	%p1, %p4, %p6;
	or.b32  	%r5, %r4, -2147483648;
	cvta.to.global.u64 	%rd15, %rd8;
	add.s64 	%rd5, %rd15, %rd13;
	mov.b32 	%r53, 0;
	add.s64 	%rd17, %rd3, %rd13;
	add.s64 	%rd21, %rd2, %rd13;
	add.s64 	%rd25, %rd1, %rd13;
$L__BB0_3:
	setp.eq.s32 	%p7, %r1, %r53;
	@%p7 bra 	$L__BB0_25;
	setp.lt.s32 	%p8, %r2, 0;
	setp.eq.s32 	%p9, %r3, 1062207488;
	ld.global.f64 	%fd4, [%rd17];
	mul.wide.u32 	%rd18, %r53, 8;
	add.s64 	%rd19, %rd3, %rd18;
	ld.global.f64 	%fd5, [%rd19];
	sub.f64 	%fd6, %fd4, %fd5;
	{
	.reg .b32 %temp; 
	mov.b64 	{%temp, %r7}, %fd6;
	}
	abs.f64 	%fd7, %fd6;
	{ // callseq 0, 0
	.param .b64 param0;
	st.param.f64 	[param0], %fd7;
	.param .b64 retval0;
	call.uni (retval0), 
	__internal_accurate_pow, 
	(
	param0
	);
	ld.param.f64 	%fd40, [retval0];
	} // callseq 0
	setp.lt.s32 	%p11, %r7, 0;
	neg.f64 	%fd42, %fd40;
	selp.f64 	%fd43, %fd42, %fd40, %p9;
	selp.f64 	%fd44, %fd43, %fd40, %p11;
	setp.eq.f64 	%p12, %fd6, 0d0000000000000000;
	selp.b32 	%r17, %r7, 0, %p9;
	or.b32  	%r18, %r17, 2146435072;
	selp.b32 	%r19, %r18, %r17, %p8;
	mov.b32 	%r20, 0;
	mov.b64 	%fd45, {%r20, %r19};
	selp.f64 	%fd99, %fd45, %fd44, %p12;
	add.f64 	%fd46, %fd6, 0d4000000000000000;
	{
	.reg .b32 %temp; 
	mov.b64 	{%temp, %r21}, %fd46;
	}
	and.b32  	%r22, %r21, 2146435072;
	setp.ne.s32 	%p13, %r22, 2146435072;
	@%p13 bra 	$L__BB0_9;
	setp.num.f64 	%p14, %fd6, %fd6;
	@%p14 bra 	$L__BB0_7;
	mov.f64 	%fd47, 0d4000000000000000;
	add.rn.f64 	%fd99, %fd6, %fd47;
	bra.uni 	$L__BB0_9;
$L__BB0_7:
	setp.neu.f64 	%p15, %fd7, 0d7FF0000000000000;
	@%p15 bra 	$L__BB0_9;
	setp.lt.s32 	%p16, %r7, 0;
	selp.b32 	%r23, %r5, %r4, %p1;
	selp.b32 	%r24, %r23, %r4, %p16;
	mov.b32 	%r25, 0;
	mov.b64 	%fd99, {%r25, %r24};
$L__BB0_9:
	setp.lt.s32 	%p17, %r2, 0;
	setp.eq.s32 	%p18, %r3, 1062207488;
	setp.eq.f64 	%p20, %fd6, 0d3FF0000000000000;
	selp.f64 	%fd12, 0d3FF0000000000000, %fd99, %p20;
	ld.global.f64 	%fd13, [%rd21];
	mul.wide.u32 	%rd22, %r53, 8;
	add.s64 	%rd23, %rd2, %rd22;
	ld.global.f64 	%fd14, [%rd23];
	sub.f64 	%fd15, %fd13, %fd14;
	{
	.reg .b32 %temp; 
	mov.b64 	{%temp, %r8}, %fd15;
	}
	abs.f64 	%fd16, %fd15;
	{ // callseq 1, 0
	.param .b64 param0;
	st.param.f64 	[param0], %fd16;
	.param .b64 retval0;
	call.uni (retval0), 
	__internal_accurate_pow, 
	(
	param0
	);
	ld.param.f64 	%fd48, [retval0];
	} // callseq 1
	setp.lt.s32 	%p21, %r8, 0;
	neg.f64 	%fd50, %fd48;
	selp.f64 	%fd51, %fd50, %fd48, %p18;
	selp.f64 	%fd52, %fd51, %fd48, %p21;
	setp.eq.f64 	%p22, %fd15, 0d0000000000000000;
	selp.b32 	%r26, %r8, 0, %p18;
	or.b32  	%r27, %r26, 2146435072;
	selp.b32 	%r28, %r27, %r26, %p17;
	mov.b32 	%r29, 0;
	mov.b64 	%fd53, {%r29, %r28};
	selp.f64 	%fd100, %fd53, %fd52, %p22;
	add.f64 	%fd54, %fd15, 0d4000000000000000;
	{
	.reg .b32 %temp; 
	mov.b64 	{%temp, %r30}, %fd54;
	}
	and.b32  	%r31, %r30, 2146435072;
	setp.ne.s32 	%p23, %r31, 2146435072;
	@%p23 bra 	$L__BB0_14;
	setp.num.f64 	%p24, %fd15, %fd15;
	@%p24 bra 	$L__BB0_12;
	mov.f64 	%fd55, 0d4000000000000000;
	add.rn.f64 	%fd100, %fd15, %fd55;
	bra.uni 	$L__BB0_14;
$L__BB0_12:
	setp.neu.f64 	%p25, %fd16, 0d7FF0000000000000;
	@%p25 bra 	$L__BB0_14;
	selp.b32 	%r32, %r5, %r4, %p1;
	selp.b32 	%r33, %r32, %r4, %p21;
	mov.b32 	%r34, 0;
	mov.b64 	%fd100, {%r34, %r33};
$L__BB0_14:
	setp.eq.f64 	%p30, %fd15, 0d3FF0000000000000;
	selp.f64 	%fd56, 0d3FF0000000000000, %fd100, %p30;
	add.f64 	%fd21, %fd12, %fd56;
	ld.global.f64 	%fd22, [%rd25];
	mul.wide.u32 	%rd26, %r53, 8;
	add.s64 	%rd27, %rd1, %rd26;
	ld.global.f64 	%fd23, [%rd27];
	sub.f64 	%fd24, %fd22, %fd23;
	{
	.reg .b32 %temp; 
	mov.b64 	{%temp, %r9}, %fd24;
	}
	abs.f64 	%fd25, %fd24;
	{ // callseq 2, 0
	.param .b64 param0;
	st.param.f64 	[param0], %fd25;
	.param .b64 retval0;
	call.uni (retval0), 
	__internal_accurate_pow, 
	(
	param0
	);
	ld.param.f64 	%fd57, [retval0];
	} // callseq 2
	setp.lt.s32 	%p31, %r9, 0;
	neg.f64 	%fd59, %fd57;
	selp.f64 	%fd60, %fd59, %fd57, %p18;
	selp.f64 	%fd61, %fd60, %fd57, %p31;
	setp.eq.f64 	%p32, %fd24, 0d0000000000000000;
	selp.b32 	%r35, %r9, 0, %p18;
	or.b32  	%r36, %r35, 2146435072;
	selp.b32 	%r37, %r36, %r35, %p17;
	mov.b32 	%r38, 0;
	mov.b64 	%fd62, {%r38, %r37};
	selp.f64 	%fd101, %fd62, %fd61, %p32;
	add.f64 	%fd63, %fd24, 0d4000000000000000;
	{
	.reg .b32 %temp; 
	mov.b64 	{%temp, %r39}, %fd63;
	}
	and.b32  	%r40, %r39, 2146435072;
	setp.ne.s32 	%p33, %r40, 2146435072;
	@%p33 bra 	$L__BB0_19;
	setp.num.f64 	%p34, %fd24, %fd24;
	@%p34 bra 	$L__BB0_17;
	mov.f64 	%fd64, 0d4000000000000000;
	add.rn.f64 	%fd101, %fd24, %fd64;
	bra.uni 	$L__BB0_19;
$L__BB0_17:
	setp.neu.f64 	%p35, %fd25, 0d7FF0000000000000;
	@%p35 bra 	$L__BB0_19;
	selp.b32 	%r41, %r5, %r4, %p1;
	selp.b32 	%r42, %r41, %r4, %p31;
	mov.b32 	%r43, 0;
	mov.b64 	%fd101, {%r43, %r42};
$L__BB0_19:
	setp.eq.f64 	%p40, %fd24, 0d3FF0000000000000;
	selp.f64 	%fd65, 0d3FF0000000000000, %fd101, %p40;
	add.f64 	%fd30, %fd21, %fd65;
	sqrt.rn.f64 	%fd31, %fd30;
	mul.wide.u32 	%rd28, %r53, 8;
	add.s64 	%rd29, %rd4, %rd28;
	ld.global.nc.f64 	%fd32, [%rd29];
	{
	.reg .b32 %temp; 
	mov.b64 	{%temp, %r10}, %fd31;
	}
	abs.f64 	%fd33, %fd31;
	{ // callseq 3, 0
	.param .b64 param0;
	st.param.f64 	[param0], %fd33;
	.param .b64 retval0;
	call.uni (retval0), 
	__internal_accurate_pow, 
	(
	param0
	);
	ld.param.f64 	%fd66, [retval0];
	} // callseq 3
	setp.lt.s32 	%p41, %r10, 0;
	neg.f64 	%fd68, %fd66;
	selp.f64 	%fd69, %fd68, %fd66, %p18;
	selp.f64 	%fd70, %fd69, %fd66, %p41;
	setp.eq.f64 	%p42, %fd30, 0d0000000000000000;
	selp.b32 	%r44, %r10, 0, %p18;
	or.b32  	%r45, %r44, 2146435072;
	selp.b32 	%r46, %r45, %r44, %p17;
	mov.b32 	%r47, 0;
	mov.b64 	%fd71, {%r47, %r46};
	selp.f64 	%fd102, %fd71, %fd70, %p42;
	add.f64 	%fd72, %fd31, 0d4000000000000000;
	{
	.reg .b32 %temp; 
	mov.b64 	{%temp, %r48}, %fd72;
	}
	and.b32  	%r49, %r48, 2146435072;
	setp.ne.s32 	%p43, %r49, 2146435072;
	@%p43 bra 	$L__BB0_24;
	setp.ge.f64 	%p44, %fd30, 0d0000000000000000;
	@%p44 bra 	$L__BB0_22;
	mov.f64 	%fd73, 0d4000000000000000;
	add.rn.f64 	%fd102, %fd31, %fd73;
	bra.uni 	$L__BB0_24;
$L__BB0_22:
	setp.neu.f64 	%p45, %fd33, 0d7FF0000000000000;
	@%p45 bra 	$L__BB0_24;
	selp.b32 	%r50, %r5, %r4, %p1;
	selp.b32 	%r51, %r50, %r4, %p41;
	mov.b32 	%r52, 0;
	mov.b64 	%fd102, {%r52, %r51};
$L__BB0_24:
	ld.param.u64 	%rd36, [update_velocity_param_5];
	ld.param.u64 	%rd35, [update_velocity_param_4];
	setp.eq.f64 	%p47, %fd31, 0d3FF0000000000000;
	selp.f64 	%fd74, 0d3FF0000000000000, %fd102, %p47;
	mul.f64 	%fd75, %fd3, %fd32;
	div.rn.f64 	%fd76, %fd75, %fd74;
	ld.const.f64 	%fd77, [g];
	mul.f64 	%fd78, %fd77, %fd76;
	sub.f64 	%fd79, %fd5, %fd4;
	div.rn.f64 	%fd80, %fd79, %fd31;
	mul.f64 	%fd81, %fd78, %fd80;
	sub.f64 	%fd82, %fd14, %fd13;
	div.rn.f64 	%fd83, %fd82, %fd31;
	mul.f64 	%fd84, %fd78, %fd83;
	sub.f64 	%fd85, %fd23, %fd22;
	div.rn.f64 	%fd86, %fd85, %fd31;
	mul.f64 	%fd87, %fd78, %fd86;
	cvta.to.global.u64 	%rd30, %rd35;
	mul.wide.s32 	%rd31, %r1, 8;
	add.s64 	%rd32, %rd30, %rd31;
	ld.global.f64 	%fd88, [%rd32];
	div.rn.f64 	%fd89, %fd81, %fd3;
	ld.const.f64 	%fd90, [time_step];
	fma.rn.f64 	%fd91, %fd89, %fd90, %fd88;
	st.global.f64 	[%rd32], %fd91;
	cvta.to.global.u64 	%rd33, %rd36;
	add.s64 	%rd34, %rd33, %rd31;
	ld.global.f64 	%fd92, [%rd34];
	div.rn.f64 	%fd93, %fd84, %fd3;
	fma.rn.f64 	%fd94, %fd93, %fd90, %fd92;
	st.global.f64 	[%rd34], %fd94;
	ld.global.f64 	%fd95, [%rd5];
	div.rn.f64 	%fd96, %fd87, %fd3;
	fma.rn.f64 	%fd97, %fd96, %fd90, %fd95;
	st.global.f64 	[%rd5], %fd97;
$L__BB0_25:
	add.s32 	%r53, %r53, 1;
	cvt.rn.f64.u32 	%fd98, %r53;
	setp.gt.f64 	%p48, %fd2, %fd98;
	@%p48 bra 	$L__BB0_3;
$L__BB0_26:
	ret;

}
	// .globl	update_position
.visible .entry update_position(
	.param .u64 .ptr .align 1 update_position_param_0,
	.param .u64 .ptr .align 1 update_position_param_1,
	.param .u64 .ptr .align 1 update_position_param_2,
	.param .u64 .ptr .align 1 update_position_param_3,
	.param .u64 .ptr .align 1 update_position_param_4,
	.param .u64 .ptr .align 1 update_position_param_5
)
{
	.reg .pred 	%p<2>;
	.reg .b32 	%r<5>;
	.reg .b64 	%rd<20>;
	.reg .b64 	%fd<13>;

	ld.param.u64 	%rd1, [update_position_param_0];
	ld.param.u64 	%rd2, [update_position_param_1];
	ld.param.u64 	%rd3, [update_position_param_2];
	ld.param.u64 	%rd4, [update_position_param_3];
	ld.param.u64 	%rd5, [update_position_param_4];
	ld.param.u64 	%rd6, [update_position_param_5];
	mov.u32 	%r2, %ctaid.x;
	mov.u32 	%r3, %ntid.x;
	mov.u32 	%r4, %tid.x;
	mad.lo.s32 	%r1, %r2, %r3, %r4;
	cvt.rn.f64.s32 	%fd1, %r1;
	ld.const.f64 	%fd2, [particle_count];
	setp.leu.f64 	%p1, %fd2, %fd1;
	@%p1 bra 	$L__BB1_2;
	cvta.to.global.u64 	%rd7, %rd1;
	cvta.to.global.u64 	%rd8, %rd4;
	cvta.to.global.u64 	%rd9, %rd2;
	cvta.to.global.u64 	%rd10, %rd5;
	cvta.to.global.u64 	%rd11, %rd3;
	cvta.to.global.u64 	%rd12, %rd6;
	mul.wide.s32 	%rd13, %r1, 8;
	add.s64 	%rd14, %rd7, %rd13;
	ld.global.f64 	%fd3, [%rd14];
	add.s64 	%rd15, %rd8, %rd13;
	ld.global.f64 	%fd4, [%rd15];
	ld.const.f64 	%fd5, [time_step];
	fma.rn.f64 	%fd6, %fd4, %fd5, %fd3;
	st.global.f64 	[%rd14], %fd6;
	add.s64 	%rd16, %rd9, %rd13;
	ld.global.f64 	%fd7, [%rd16];
	add.s64 	%rd17, %rd10, %rd13;
	ld.global.f64 	%fd8, [%rd17];
	fma.rn.f64 	%fd9, %fd8, %fd5, %fd7;
	st.global.f64 	[%rd16], %fd9;
	add.s64 	%rd18, %rd11, %rd13;
	ld.global.f64 	%fd10, [%rd18];
	add.s64 	%rd19, %rd12, %rd13;
	ld.global.f64 	%fd11, [%rd19];
	fma.rn.f64 	%fd12, %fd11, %fd5, %fd10;
	st.global.f64 	[%rd18], %fd12;
$L__BB1_2:
	ret;

}
.func  (.param .b64 func_retval0) __internal_accurate_pow(
	.param .b64 __internal_accurate_pow_param_0
)
{
	.reg .pred 	%p<8>;
	.reg .b32 	%r<49>;
	.reg .b32 	%f<3>;
	.reg .b64 	%fd<109>;

	ld.param.f64 	%fd10, [__internal_accurate_pow_param_0];
	{
	.reg .b32 %temp; 
	mov.b64 	{%temp, %r46}, %fd10;
	}
	{
	.reg .b32 %temp; 
	mov.b64 	{%r45, %temp}, %fd10;
	}
	shr.u32 	%r47, %r46, 20;
	setp.gt.u32 	%p1, %r46, 1048575;
	@%p1 bra 	$L__BB2_2;
	mul.f64 	%fd11, %fd10, 0d4350000000000000;
	{
	.reg .b32 %temp; 
	mov.b64 	{%temp, %r46}, %fd11;
	}
	{
	.reg .b32 %temp; 
	mov.b64 	{%r45, %temp}, %fd11;
	}
	shr.u32 	%r16, %r46, 20;
	add.s32 	%r47, %r16, -54;
$L__BB2_2:
	add.s32 	%r48, %r47, -1023;
	and.b32  	%r17, %r46, -2146435073;
	or.b32  	%r18, %r17, 1072693248;
	mov.b64 	%fd107, {%r45, %r18};
	setp.lt.u32 	%p2, %r18, 1073127583;
	@%p2 bra 	$L__BB2_4;
	{
	.reg .b32 %temp; 
	mov.b64 	{%r19, %temp}, %fd107;
	}
	{
	.reg .b32 %temp; 
	mov.b64 	{%temp, %r20}, %fd107;
	}
	add.s32 	%r21, %r20, -1048576;
	mov.b64 	%fd107, {%r19, %r21};
	add.s32 	%r48, %r47, -1022;
$L__BB2_4:
	add.f64 	%fd12, %fd107, 0dBFF0000000000000;
	add.f64 	%fd13, %fd107, 0d3FF0000000000000;
	rcp.approx.ftz.f64 	%fd14, %fd13;
	neg.f64 	%fd15, %fd13;
	fma.rn.f64 	%fd16, %fd15, %fd14, 0d3FF0000000000000;
	fma.rn.f64 	%fd17, %fd16, %fd16, %fd16;
	fma.rn.f64 	%fd18, %fd17, %fd14, %fd14;
	mul.f64 	%fd19, %fd12, %fd18;
	fma.rn.f64 	%fd20, %fd12, %fd18, %fd19;
	mul.f64 	%fd21, %fd20, %fd20;
	fma.rn.f64 	%fd22, %fd21, 0d3EB0F5FF7D2CAFE2, 0d3ED0F5D241AD3B5A;
	fma.rn.f64 	%fd23, %fd22, %fd21, 0d3EF3B20A75488A3F;
	fma.rn.f64 	%fd24, %fd23, %fd21, 0d3F1745CDE4FAECD5;
	fma.rn.f64 	%fd25, %fd24, %fd21, 0d3F3C71C7258A578B;
	fma.rn.f64 	%fd26, %fd25, %fd21, 0d3F6249249242B910;
	fma.rn.f64 	%fd27, %fd26, %fd21, 0d3F89999999999DFB;
	sub.f64 	%fd28, %fd12, %fd20;
	add.f64 	%fd29, %fd28, %fd28;
	neg.f64 	%fd30, %fd20;
	fma.rn.f64 	%fd31, %fd30, %fd12, %fd29;
	mul.f64 	%fd32, %fd18, %fd31;
	fma.rn.f64 	%fd33, %fd21, %fd27, 0d3FB5555555555555;
	mov.f64 	%fd34, 0d3FB5555555555555;
	sub.f64 	%fd35, %fd34, %fd33;
	fma.rn.f64 	%fd36, %fd21, %fd27, %fd35;
	add.f64 	%fd37, %fd36, 0dBC46A4CB00B9E7B0;
	add.f64 	%fd38, %fd33, %fd37;
	sub.f64 	%fd39, %fd33, %fd38;
	add.f64 	%fd40, %fd37, %fd39;
	mul.rn.f64 	%fd41, %fd20, %fd20;
	neg.f64 	%fd42, %fd41;
	fma.rn.f64 	%fd43, %fd20, %fd20, %fd42;
	{
	.reg .b32 %temp; 
	mov.b64 	{%r22, %temp}, %fd32;
	}
	{
	.reg .b32 %temp; 
	mov.b64 	{%temp, %r23}, %fd32;
	}
	add.s32 	%r24, %r23, 1048576;
	mov.b64 	%fd44, {%r22, %r24};
	fma.rn.f64 	%fd45, %fd20, %fd44, %fd43;
	mul.rn.f64 	%fd46, %fd41, %fd20;
	neg.f64 	%fd47, %fd46;
	fma.rn.f64 	%fd48, %fd41, %fd20, %fd47;
	fma.rn.f64 	%fd49, %fd41, %fd32, %fd48;
	fma.rn.f64 	%fd50, %fd45, %fd20, %fd49;
	mul.rn.f64 	%fd51, %fd38, %fd46;
	neg.f64 	%fd52, %fd51;
	fma.rn.f64 	%fd53, %fd38, %fd46, %fd52;
	fma.rn.f64 	%fd54, %fd38, %fd50, %fd53;
	fma.rn.f64 	%fd55, %fd40, %fd46, %fd54;
	add.f64 	%fd56, %fd51, %fd55;
	sub.f64 	%fd57, %fd51, %fd56;
	add.f64 	%fd58, %fd55, %fd57;
	add.f64 	%fd59, %fd20, %fd56;
	sub.f64 	%fd60, %fd20, %fd59;
	add.f64 	%fd61, %fd56, %fd60;
	add.f64 	%fd62, %fd58, %fd61;
	add.f64 	%fd63, %fd32, %fd62;
	add.f64 	%fd64, %fd59, %fd63;
	sub.f64 	%fd65, %fd59, %fd64;
	add.f64 	%fd66, %fd63, %fd65;
	xor.b32  	%r25, %r48, -2147483648;
	mov.b32 	%r26, 1127219200;
	mov.b64 	%fd67, {%r25, %r26};
	mov.b32 	%r27, -2147483648;
	mov.b64 	%fd68, {%r27, %r26};
	sub.f64 	%fd69, %fd67, %fd68;
	fma.rn.f64 	%fd70, %fd69, 0d3FE62E42FEFA39EF, %fd64;
	fma.rn.f64 	%fd71, %fd69, 0dBFE62E42FEFA39EF, %fd70;
	sub.f64 	%fd72, %fd71, %fd64;
	sub.f64 	%fd73, %fd66, %fd72;
	fma.rn.f64 	%fd74, %fd69, 0d3C7ABC9E3B39803F, %fd73;
	add.f64 	%fd75, %fd70, %fd74;
	sub.f64 	%fd76, %fd70, %fd75;
	add.f64 	%fd77, %fd74, %fd76;
	mov.f64 	%fd78, 0d4000000000000000;
	{
	.reg .b32 %temp; 
	mov.b64 	{%temp, %r28}, %fd78;
	}
	{
	.reg .b32 %temp; 
	mov.b64 	{%r29, %temp}, %fd78;
	}
	shl.b32 	%r30, %r28, 1;
	setp.gt.u32 	%p3, %r30, -33554433;
	and.b32  	%r31, %r28, -15728641;
	selp.b32 	%r32, %r31, %r28, %p3;
	mov.b64 	%fd79, {%r29, %r32};
	mul.rn.f64 	%fd80, %fd75, %fd79;
	neg.f64 	%fd81, %fd80;
	fma.rn.f64 	%fd82, %fd75, %fd79, %fd81;
	fma.rn.f64 	%fd83, %fd77, %fd79, %fd82;
	add.f64 	%fd4, %fd80, %fd83;
	sub.f64 	%fd84, %fd80, %fd4;
	add.f64 	%fd5, %fd83, %fd84;
	fma.rn.f64 	%fd85, %fd4, 0d3FF71547652B82FE, 0d4338000000000000;
	{
	.reg .b32 %temp; 
	mov.b64 	{%r13, %temp}, %fd85;
	}
	mov.f64 	%fd86, 0dC338000000000000;
	add.rn.f64 	%fd87, %fd85, %fd86;
	fma.rn.f64 	%fd88, %fd87, 0dBFE62E42FEFA39EF, %fd4;
	fma.rn.f64 	%fd89, %fd87, 0dBC7ABC9E3B39803F, %fd88;
	fma.rn.f64 	%fd90, %fd89, 0d3E5ADE1569CE2BDF, 0d3E928AF3FCA213EA;
	fma.rn.f64 	%fd91, %fd90, %fd89, 0d3EC71DEE62401315;
	fma.rn.f64 	%fd92, %fd91, %fd89, 0d3EFA01997C89EB71;
	fma.rn.f64 	%fd93, %fd92, %fd89, 0d3F2A01A014761F65;
	fma.rn.f64 	%fd94, %fd93, %fd89, 0d3F56C16C1852B7AF;
	fma.rn.f64 	%fd95, %fd94, %fd89, 0d3F81111111122322;
	fma.rn.f64 	%fd96, %fd95, %fd89, 0d3FA55555555502A1;
	fma.rn.f64 	%fd97, %fd96, %fd89, 0d3FC5555555555511;
	fma.rn.f64 	%fd98, %fd97, %fd89, 0d3FE000000000000B;
	fma.rn.f64 	%fd99, %fd98, %fd89, 0d3FF0000000000000;
	fma.rn.f64 	%fd100, %fd99, %fd89, 0d3FF0000000000000;
	{
	.reg .b32 %temp; 
	mov.b64 	{%r14, %temp}, %fd100;
	}
	{
	.reg .b32 %temp; 
	mov.b64 	{%temp, %r15}, %fd100;
	}
	shl.b32 	%r33, %r13, 20;
	add.s32 	%r34, %r33, %r15;
	mov.b64 	%fd108, {%r14, %r34};
	{
	.reg .b32 %temp; 
	mov.b64 	{%temp, %r35}, %fd4;
	}
	mov.b32 	%f2, %r35;
	abs.f32 	%f1, %f2;
	setp.lt.f32 	%p4, %f1, 0f4086232B;
	@%p4 bra 	$L__BB2_7;
	setp.lt.f64 	%p5, %fd4, 0d0000000000000000;
	add.f64 	%fd101, %fd4, 0d7FF0000000000000;
	selp.f64 	%fd108, 0d0000000000000000, %fd101, %p5;
	setp.geu.f32 	%p6, %f1, 0f40874800;
	@%p6 bra 	$L__BB2_7;
	shr.u32 	%r36, %r13, 31;
	add.s32 	%r37, %r13, %r36;
	shr.s32 	%r38, %r37, 1;
	shl.b32 	%r39, %r38, 20;
	add.s32 	%r40, %r15, %r39;
	mov.b64 	%fd102, {%r14, %r40};
	sub.s32 	%r41, %r13, %r38;
	shl.b32 	%r42, %r41, 20;
	add.s32 	%r43, %r42, 1072693248;
	mov.b32 	%r44, 0;
	mov.b64 	%fd103, {%r44, %r43};
	mul.f64 	%fd108, %fd103, %fd102;
$L__BB2_7:
	abs.f64 	%fd104, %fd108;
	setp.eq.f64 	%p7, %fd104, 0d7FF0000000000000;
	fma.rn.f64 	%fd105, %fd108, %fd5, %fd108;
	selp.f64 	%fd106, %fd108, %fd105, %p7;
	st.param.f64 	[func_retval0], %fd106;
	ret;

}


// ===== COMPILED SASS (sm_100) =====

	.target	sm_100

	.elftype	@"ET_EXEC"


//--------------------- .note.nv.tkinfo           --------------------------
	.section	.note.nv.tkinfo,"",@"SHT_NOTE"
	.sectionflags	@"SHF_NOTE_NV_TKINFO"
	.tkinfo
        /*0018*/ 	.word	0x00000002
        /*0030*/ 	.string	""
        /*0030*/ 	.string	"ptxas"
        /*0030*/ 	.string	"Cuda compilation tools, release 13.0, V13.0.88"
        /*0030*/ 	.string	"Build cuda_13.0.r13.0/compiler.36424714_0"
        /*0030*/ 	.string	"-arch sm_100 -m 64 "



//--------------------- .note.nv.cuinfo           --------------------------
	.section	.note.nv.cuinfo,"",@"SHT_NOTE"
	.sectionflags	@"SHF_NOTE_NV_CUINFO"
        /*0018*/ 	.short	0x0002
        /*001a*/ 	.short	0x0064
        /*001c*/ 	.short	0x0082
	.zero		2


//--------------------- .nv.info                  --------------------------
	.section	.nv.info,"",@"SHT_CUDA_INFO"
	.align	4


	//----- nvinfo : EIATTR_REGCOUNT
	.align		4
        /*0000*/ 	.byte	0x04, 0x2f
        /*0002*/ 	.short	(.L_4 - .L_3)
	.align		4
.L_3:
        /*0004*/ 	.word	index@(update_velocity)
        /*0008*/ 	.word	0x00000036


	//----- nvinfo : EIATTR_FRAME_SIZE
	.align		4
.L_4:
        /*000c*/ 	.byte	0x04, 0x11
        /*000e*/ 	.short	(.L_6 - .L_5)
	.align		4
.L_5:
        /*0010*/ 	.word	index@($update_velocity$__internal_accurate_pow)
        /*0014*/ 	.word	0x00000000


	//----- nvinfo : EIATTR_FRAME_SIZE
	.align		4
.L_6:
        /*0018*/ 	.byte	0x04, 0x11
        /*001a*/ 	.short	(.L_8 - .L_7)
	.align		4
.L_7:
        /*001c*/ 	.word	index@($__internal_1_$__cuda_sm20_dsqrt_rn_f64_mediumpath_v1)
        /*0020*/ 	.word	0x00000000


	//----- nvinfo : EIATTR_FRAME_SIZE
	.align		4
.L_8:
        /*0024*/ 	.byte	0x04, 0x11
        /*0026*/ 	.short	(.L_10 - .L_9)
	.align		4
.L_9:
        /*0028*/ 	.word	index@($__internal_0_$__cuda_sm20_div_rn_f64_full)
        /*002c*/ 	.word	0x00000000


	//----- nvinfo : EIATTR_FRAME_SIZE
	.align		4
.L_10:
        /*0030*/ 	.byte	0x04, 0x11
        /*0032*/ 	.short	(.L_12 - .L_11)
	.align		4
.L_11:
        /*0034*/ 	.word	index@(update_velocity)
        /*0038*/ 	.word	0x00000000


	//----- nvinfo : EIATTR_REGCOUNT
	.align		4
.L_12:
        /*003c*/ 	.byte	0x04, 0x2f
        /*003e*/ 	.short	(.L_14 - .L_13)
	.align		4
.L_13:
        /*0040*/ 	.word	index@(update_position)
        /*0044*/ 	.word	0x00000014


	//----- nvinfo : EIATTR_FRAME_SIZE
	.align		4
.L_14:
        /*0048*/ 	.byte	0x04, 0x11
        /*004a*/ 	.short	(.L_16 - .L_15)
	.align		4
.L_15:
        /*004c*/ 	.word	index@(update_position)
        /*0050*/ 	.word	0x00000000


	//----- nvinfo : EIATTR_MIN_STACK_SIZE
	.align		4
.L_16:
        /*0054*/ 	.byte	0x04, 0x12
        /*0056*/ 	.short	(.L_18 - .L_17)
	.align		4
.L_17:
        /*0058*/ 	.word	index@(update_position)
        /*005c*/ 	.word	0x00000000


	//----- nvinfo : EIATTR_MIN_STACK_SIZE
	.align		4
.L_18:
        /*0060*/ 	.byte	0x04, 0x12
        /*0062*/ 	.short	(.L_20 - .L_19)
	.align		4
.L_19:
        /*0064*/ 	.word	index@(update_velocity)
        /*0068*/ 	.word	0x00000000
.L_20:


//--------------------- .nv.compat                --------------------------
	.section	.nv.compat,"",@"SHT_CUDA_COMPAT_INFO"
	.align	4
        /*0000*/ 	.byte	0x02, 0x09, 0x00, 0x00, 0x02, 0x02, 0x01, 0x00, 0x02, 0x05, 0x05, 0x00, 0x03, 0x07, 0x01, 0x01
        /*0010*/ 	.byte	0x02, 0x03, 0x00, 0x00, 0x02, 0x06, 0x01, 0x00, 0x04, 0x0b, 0x08, 0x00, 0x01, 0x00, 0x00, 0x00
        /*0020*/ 	.byte	0x00, 0x00, 0x00, 0x00


//--------------------- .nv.info.update_position  --------------------------
	.section	.nv.info.update_position,"",@"SHT_CUDA_INFO"
	.sectionflags	@""
	.align	4


	//----- nvinfo : EIATTR_CUDA_API_VERSION
	.align		4
        /*0000*/ 	.byte	0x04, 0x37
        /*0002*/ 	.short	(.L_22 - .L_21)
.L_21:
        /*0004*/ 	.word	0x00000082


	//----- nvinfo : EIATTR_KPARAM_INFO
	.align		4
.L_22:
        /*0008*/ 	.byte	0x04, 0x17
        /*000a*/ 	.short	(.L_24 - .L_23)
.L_23:
        /*000c*/ 	.word	0x00000000
        /*0010*/ 	.short	0x0005
        /*0012*/ 	.short	0x0028
        /*0014*/ 	.byte	0x00, 0xf5, 0x21, 0x00


	//----- nvinfo : EIATTR_KPARAM_INFO
	.align		4
.L_24:
        /*0018*/ 	.byte	0x04, 0x17
        /*001a*/ 	.short	(.L_26 - .L_25)
.L_25:
        /*001c*/ 	.word	0x00000000
        /*0020*/ 	.short	0x0004
        /*0022*/ 	.short	0x0020
        /*0024*/ 	.byte	0x00, 0xf5, 0x21, 0x00


	//----- nvinfo : EIATTR_KPARAM_INFO
	.align		4
.L_26:
        /*0028*/ 	.byte	0x04, 0x17
        /*002a*/ 	.short	(.L_28 - .L_27)
.L_27:
        /*002c*/ 	.word	0x00000000
        /*0030*/ 	.short	0x0003
        /*0032*/ 	.short	0x0018
        /*0034*/ 	.byte	0x00, 0xf5, 0x21, 0x00


	//----- nvinfo : EIATTR_KPARAM_INFO
	.align		4
.L_28:
        /*0038*/ 	.byte	0x04, 0x17
        /*003a*/ 	.short	(.L_30 - .L_29)
.L_29:
        /*003c*/ 	.word	0x00000000
        /*0040*/ 	.short	0x0002
        /*0042*/ 	.short	0x0010
        /*0044*/ 	.byte	0x00, 0xf5, 0x21, 0x00


	//----- nvinfo : EIATTR_KPARAM_INFO
	.align		4
.L_30:
        /*0048*/ 	.byte	0x04, 0x17
        /*004a*/ 	.short	(.L_32 - .L_31)
.L_31:
        /*004c*/ 	.word	0x00000000
        /*0050*/ 	.short	0x0001
        /*0052*/ 	.short	0x0008
        /*0054*/ 	.byte	0x00, 0xf5, 0x21, 0x00


	//----- nvinfo : EIATTR_KPARAM_INFO
	.align		4
.L_32:
        /*0058*/ 	.byte	0x04, 0x17
        /*005a*/ 	.short	(.L_34 - .L_33)
.L_33:
        /*005c*/ 	.word	0x00000000
        /*0060*/ 	.short	0x0000
        /*0062*/ 	.short	0x0000
        /*0064*/ 	.byte	0x00, 0xf5, 0x21, 0x00


	//----- nvinfo : EIATTR_SPARSE_MMA_MASK
	.align		4
.L_34:
        /*0068*/ 	.byte	0x03, 0x50
        /*006a*/ 	.short	0x0000


	//----- nvinfo : EIATTR_MAXREG_COUNT
	.align		4
        /*006c*/ 	.byte	0x03, 0x1b
        /*006e*/ 	.short	0x00ff


	//----- nvinfo : EIATTR_MERCURY_ISA_VERSION
	.align		4
        /*0070*/ 	.byte	0x03, 0x5f
        /*0072*/ 	.short	0x0101


	//----- nvinfo : EIATTR_VRC_CTA_INIT_COUNT
	.align		4
        /*0074*/ 	.byte	0x02, 0x4a
	.zero		1
	.zero		1


	//----- nvinfo : EIATTR_EXIT_INSTR_OFFSETS
	.align		4
        /*0078*/ 	.byte	0x04, 0x1c
        /*007a*/ 	.short	(.L_36 - .L_35)


	//   ....[0]....
.L_35:
        /*007c*/ 	.word	0x00000080


	//   ....[1]....
        /*0080*/ 	.word	0x00000230


	//----- nvinfo : EIATTR_CBANK_PARAM_SIZE
	.align		4
.L_36:
        /*0084*/ 	.byte	0x03, 0x19
        /*0086*/ 	.short	0x0030


	//----- nvinfo : EIATTR_PARAM_CBANK
	.align		4
        /*0088*/ 	.byte	0x04, 0x0a
        /*008a*/ 	.short	(.L_38 - .L_37)
	.align		4
.L_37:
        /*008c*/ 	.word	index@(.nv.constant0.update_position)
        /*0090*/ 	.short	0x0380
        /*0092*/ 	.short	0x0030


	//----- nvinfo : EIATTR_SW_WAR
	.align		4
.L_38:
        /*0094*/ 	.byte	0x04, 0x36
        /*0096*/ 	.short	(.L_40 - .L_39)
.L_39:
        /*0098*/ 	.word	0x00000008
.L_40:


//--------------------- .nv.info.update_velocity  --------------------------
	.section	.nv.info.update_velocity,"",@"SHT_CUDA_INFO"
	.sectionflags	@""
	.align	4


	//----- nvinfo : EIATTR_CUDA_API_VERSION
	.align		4
        /*0000*/ 	.byte	0x04, 0x37
        /*0002*/ 	.short	(.L_42 - .L_41)
.L_41:
        /*0004*/ 	.word	0x00000082


	//----- nvinfo : EIATTR_KPARAM_INFO
	.align		4
.L_42:
        /*0008*/ 	.byte	0x04, 0x17
        /*000a*/ 	.short	(.L_44 - .L_43)
.L_43:
        /*000c*/ 	.word	0x00000000
        /*0010*/ 	.short	0x0006
        /*0012*/ 	.short	0x0030
        /*0014*/ 	.byte	0x00, 0xf5, 0x21, 0x00


	//----- nvinfo : EIATTR_KPARAM_INFO
	.align		4
.L_44:
        /*0018*/ 	.byte	0x04, 0x17
        /*001a*/ 	.short	(.L_46 - .L_45)
.L_45:
        /*001c*/ 	.word	0x00000000
        /*0020*/ 	.short	0x0005
        /*0022*/ 	.short	0x0028
        /*0024*/ 	.byte	0x00, 0xf5, 0x21, 0x00


	//----- nvinfo : EIATTR_KPARAM_INFO
	.align		4
.L_46:
        /*0028*/ 	.byte	0x04, 0x17
        /*002a*/ 	.short	(.L_48 - .L_47)
.L_47:
        /*002c*/ 	.word	0x00000000
        /*0030*/ 	.short	0x0004
        /*0032*/ 	.short	0x0020
        /*0034*/ 	.byte	0x00, 0xf5, 0x21, 0x00


	//----- nvinfo : EIATTR_KPARAM_INFO
	.align		4
.L_48:
        /*0038*/ 	.byte	0x04, 0x17
        /*003a*/ 	.short	(.L_50 - .L_49)
.L_49:
        /*003c*/ 	.word	0x00000000
        /*0040*/ 	.short	0x0003
        /*0042*/ 	.short	0x0018
        /*0044*/ 	.byte	0x00, 0xf5, 0x21, 0x00


	//----- nvinfo : EIATTR_KPARAM_INFO
	.align		4
.L_50:
        /*0048*/ 	.byte	0x04, 0x17
        /*004a*/ 	.short	(.L_52 - .L_51)
.L_51:
        /*004c*/ 	.word	0x00000000
        /*0050*/ 	.short	0x0002
        /*0052*/ 	.short	0x0010
        /*0054*/ 	.byte	0x00, 0xf5, 0x21, 0x00


	//----- nvinfo : EIATTR_KPARAM_INFO
	.align		4
.L_52:
        /*0058*/ 	.byte	0x04, 0x17
        /*005a*/ 	.short	(.L_54 - .L_53)
.L_53:
        /*005c*/ 	.word	0x00000000
        /*0060*/ 	.short	0x0001
        /*0062*/ 	.short	0x0008
        /*0064*/ 	.byte	0x00, 0xf5, 0x21, 0x00


	//----- nvinfo : EIATTR_KPARAM_INFO
	.align		4
.L_54:
        /*0068*/ 	.byte	0x04, 0x17
        /*006a*/ 	.short	(.L_56 - .L_55)
.L_55:
        /*006c*/ 	.word	0x00000000
        /*0070*/ 	.short	0x0000
        /*0072*/ 	.short	0x0000
        /*0074*/ 	.byte	0x00, 0xf5, 0x21, 0x00


	//----- nvinfo : EIATTR_SPARSE_MMA_MASK
	.align		4
.L_56:
        /*0078*/ 	.byte	0x03, 0x50
        /*007a*/ 	.short	0x0000


	//----- nvinfo : EIATTR_MAXREG_COUNT
	.align		4
        /*007c*/ 	.byte	0x03, 0x1b
        /*007e*/ 	.short	0x00ff


	//----- nvinfo : EIATTR_MERCURY_ISA_VERSION
	.align		4
        /*0080*/ 	.byte	0x03, 0x5f
        /*0082*/ 	.short	0x0101


	//----- nvinfo : EIATTR_VRC_CTA_INIT_COUNT
	.align		4
        /*0084*/ 	.byte	0x02, 0x4a
	.zero		1
	.zero		1


	//----- nvinfo : EIATTR_EXIT_INSTR_OFFSETS
	.align		4
        /*0088*/ 	.byte	0x04, 0x1c
        /*008a*/ 	.short	(.L_58 - .L_57)


	//   ....[0]....
.L_57:
        /*008c*/ 	.word	0x00000080


	//   ....[1]....
        /*0090*/ 	.word	0x000000b0


	//   ....[2]....
        /*0094*/ 	.word	0x000015a0


	//----- nvinfo : EIATTR_CRS_STACK_SIZE
	.align		4
.L_58:
        /*0098*/ 	.byte	0x04, 0x1e
        /*009a*/ 	.short	(.L_60 - .L_59)
.L_59:
        /*009c*/ 	.word	0x00000000


	//----- nvinfo : EIATTR_CBANK_PARAM_SIZE
	.align		4
.L_60:
        /*00a0*/ 	.byte	0x03, 0x19
        /*00a2*/ 	.short	0x0038


	//----- nvinfo : EIATTR_PARAM_CBANK
	.align		4
        /*00a4*/ 	.byte	0x04, 0x0a
        /*00a6*/ 	.short	(.L_62 - .L_61)
	.align		4
.L_61:
        /*00a8*/ 	.word	index@(.nv.constant0.update_velocity)
        /*00ac*/ 	.short	0x0380
        /*00ae*/ 	.short	0x0038


	//----- nvinfo : EIATTR_SW_WAR
	.align		4
.L_62:
        /*00b0*/ 	.byte	0x04, 0x36
        /*00b2*/ 	.short	(.L_64 - .L_63)
.L_63:
        /*00b4*/ 	.word	0x00000008
.L_64:


//--------------------- .nv.callgraph             --------------------------
	.section	.nv.callgraph,"",@"SHT_CUDA_CALLGRAPH"
	.align	4
	.sectionentsize	8
	.align		4
        /*0000*/ 	.word	0x00000000
	.align		4
        /*0004*/ 	.word	0xffffffff
	.align		4
        /*0008*/ 	.word	0x00000000
	.align		4
        /*000c*/ 	.word	0xfffffffe
	.align		4
        /*0010*/ 	.word	0x00000000
	.align		4
        /*0014*/ 	.word	0xfffffffd
	.align		4
        /*0018*/ 	.word	0x00000000
	.align		4
        /*001c*/ 	.word	0xfffffffc


//--------------------- .nv.constant3             --------------------------
	.section	.nv.constant3,"a",@progbits
	.align	8
.nv.constant3:
	.type		g,@object
	.size		g,(time_step - g)
g:
	.zero		8
	.type		time_step,@object
	.size		time_step,(particle_count - time_step)
time_step:
	.zero		8
	.type		particle_count,@object
	.size		particle_count,(.L_2 - particle_count)
particle_count:
	.zero		8
.L_2:


//--------------------- .text.update_position     --------------------------
	.section	.text.update_position,"ax",@progbits
	.align	128
        .global         update_position
        .type           update_position,@function
        .size           update_position,(.L_x_46 - update_position)
        .other          update_position,@"STO_CUDA_ENTRY STV_DEFAULT"
update_position:
.text.update_position:
[----:B------:R-:W-:Y:S01]  /*0000*/  LDC R1, c[0x0][0x37c] ;  /* 0x0000df00ff017b82 */ /* 0x000fe20000000800 */
[----:B------:R-:W0:Y:S07]  /*0010*/  S2R R3, SR_TID.X ;  /* 0x0000000000037919 */ /* 0x000e2e0000002100 */
[----:B------:R-:W0:Y:S08]  /*0020*/  S2UR UR4, SR_CTAID.X ;  /* 0x00000000000479c3 */ /* 0x000e300000002500 */
[----:B------:R-:W0:Y:S02]  /*0030*/  LDC R0, c[0x0][0x360] ;  /* 0x0000d800ff007b82 */ /* 0x000e240000000800 */
[----:B0-----:R-:W-:Y:S01]  /*0040*/  IMAD R0, R0, UR4, R3 ;  /* 0x0000000400007c24 */ /* 0x001fe2000f8e0203 */
[----:B------:R-:W0:Y:S03]  /*0050*/  LDCU.64 UR4, c[0x3][0x10] ;  /* 0x00c00200ff0477ac */ /* 0x000e260008000a00 */
[----:B------:R-:W0:Y:S02]  /*0060*/  I2F.F64 R2, R0 ;  /* 0x0000000000027312 */ /* 0x000e240000201c00 */
[----:B0-----:R-:W-:-:S14]  /*0070*/  DSETP.GEU.AND P0, PT, R2, UR4, PT ;  /* 0x0000000402007e2a */ /* 0x001fdc000bf0e000 */
[----:B------:R-:W-:Y:S05]  /*0080*/  @P0 EXIT ;  /* 0x000000000000094d */ /* 0x000fea0003800000 */
[----:B------:R-:W0:Y:S01]  /*0090*/  LDC.64 R6, c[0x0][0x398] ;  /* 0x0000e600ff067b82 */ /* 0x000e220000000a00 */
[----:B------:R-:W1:Y:S01]  /*00a0*/  LDCU.64 UR4, c[0x0][0x358] ;  /* 0x00006b00ff0477ac */ /* 0x000e620008000a00 */
[----:B------:R-:W2:Y:S06]  /*00b0*/  LDCU.64 UR6, c[0x3][0x8] ;  /* 0x00c00100ff0677ac */ /* 0x000eac0008000a00 */
[----:B------:R-:W3:Y:S08]  /*00c0*/  LDC.64 R2, c[0x0][0x380] ;  /* 0x0000e000ff027b82 */ /* 0x000ef00000000a00 */
[----:B------:R-:W4:Y:S01]  /*00d0*/  LDC.64 R12, c[0x0][0x3a0] ;  /* 0x0000e800ff0c7b82 */ /* 0x000f220000000a00 */
[----:B0-----:R-:W-:-:S07]  /*00e0*/  IMAD.WIDE R6, R0, 0x8, R6 ;  /* 0x0000000800067825 */ /* 0x001fce00078e0206 */
[----:B------:R-:W0:Y:S01]  /*00f0*/  LDC.64 R8, c[0x0][0x388] ;  /* 0x0000e200ff087b82 */ /* 0x000e220000000a00 */
[----:B-1----:R-:W2:Y:S01]  /*0100*/  LDG.E.64 R6, desc[UR4][R6.64] ;  /* 0x0000000406067981 */ /* 0x002ea2000c1e1b00 */
[----:B---3--:R-:W-:-:S06]  /*0110*/  IMAD.WIDE R2, R0, 0x8, R2 ;  /* 0x0000000800027825 */ /* 0x008fcc00078e0202 */
[----:B------:R-:W1:Y:S01]  /*0120*/  LDC.64 R16, c[0x0][0x3a8] ;  /* 0x0000ea00ff107b82 */ /* 0x000e620000000a00 */
[----:B------:R-:W2:Y:S01]  /*0130*/  LDG.E.64 R4, desc[UR4][R2.64] ;  /* 0x0000000402047981 */ /* 0x000ea2000c1e1b00 */
[----:B----4-:R-:W-:-:S04]  /*0140*/  IMAD.WIDE R12, R0, 0x8, R12 ;  /* 0x00000008000c7825 */ /* 0x010fc800078e020c */
[C---:B0-----:R-:W-:Y:S01]  /*0150*/  IMAD.WIDE R8, R0.reuse, 0x8, R8 ;  /* 0x0000000800087825 */ /* 0x041fe200078e0208 */
[----:B--2---:R-:W-:Y:S01]  /*0160*/  DFMA R4, R6, UR6, R4 ;  /* 0x0000000606047c2b */ /* 0x004fe20008000004 */
[----:B------:R-:W0:Y:S06]  /*0170*/  LDC.64 R6, c[0x0][0x390] ;  /* 0x0000e400ff067b82 */ /* 0x000e2c0000000a00 */
[----:B------:R-:W-:Y:S04]  /*0180*/  STG.E.64 desc[UR4][R2.64], R4 ;  /* 0x0000000402007986 */ /* 0x000fe8000c101b04 */
[----:B------:R-:W2:Y:S04]  /*0190*/  LDG.E.64 R12, desc[UR4][R12.64] ;  /* 0x000000040c0c7981 */ /* 0x000ea8000c1e1b00 */
[----:B------:R-:W2:Y:S01]  /*01a0*/  LDG.E.64 R10, desc[UR4][R8.64] ;  /* 0x00000004080a7981 */ /* 0x000ea2000c1e1b00 */
[----:B-1----:R-:W-:-:S04]  /*01b0*/  IMAD.WIDE R16, R0, 0x8, R16 ;  /* 0x0000000800107825 */ /* 0x002fc800078e0210 */
[----:B0-----:R-:W-:Y:S01]  /*01c0*/  IMAD.WIDE R6, R0, 0x8, R6 ;  /* 0x0000000800067825 */ /* 0x001fe200078e0206 */
[----:B--2---:R-:W-:-:S07]  /*01d0*/  DFMA R10, R12, UR6, R10 ;  /* 0x000000060c0a7c2b */ /* 0x004fce000800000a */
[----:B------:R-:W-:Y:S04]  /*01e0*/  STG.E.64 desc[UR4][R8.64], R10 ;  /* 0x0000000a08007986 */ /* 0x000fe8000c101b04 */
[----:B------:R-:W2:Y:S04]  /*01f0*/  LDG.E.64 R14, desc[UR4][R6.64] ;  /* 0x00000004060e7981 */ /* 0x000ea8000c1e1b00 */
[----:B------:R-:W2:Y:S02]  /*0200*/  LDG.E.64 R16, desc[UR4][R16.64] ;  /* 0x0000000410107981 */ /* 0x000ea4000c1e1b00 */
[----:B--2---:R-:W-:-:S07]  /*0210*/  DFMA R14, R16, UR6, R14 ;  /* 0x00000006100e7c2b */ /* 0x004fce000800000e */
[----:B------:R-:W-:Y:S01]  /*0220*/  STG.E.64 desc[UR4][R6.64], R14 ;  /* 0x0000000e06007986 */ /* 0x000fe2000c101b04 */
[----:B------:R-:W-:Y:S05]  /*0230*/  EXIT ;  /* 0x000000000000794d */ /* 0x000fea0003800000 */
.L_x_0:
[----:B------:R-:W-:-:S00]  /*0240*/  BRA `(.L_x_0) ;  /* 0xfffffffc00fc7947 */ /* 0x000fc0000383ffff */
[----:B------:R-:W-:-:S00]  /*0250*/  NOP ;  /* 0x0000000000007918 */ /* 0x000fc00000000000 */
        /* <DEDUP_REMOVED lines=10> */
.L_x_46:


//--------------------- .text.update_velocity     --------------------------
	.section	.text.update_velocity,"ax",@progbits
	.align	128
        .global         update_velocity
        .type           update_velocity,@function
        .size           update_velocity,(.L_x_45 - update_velocity)
        .other          update_velocity,@"STO_CUDA_ENTRY STV_DEFAULT"
update_velocity:
.text.update_velocity:
[----:B------:R-:W-:Y:S01]  /*0000*/  LDC R1, c[0x0][0x37c] ;  /* 0x0000df00ff017b82 */ /* 0x000fe20000000800 */
[----:B------:R-:W0:Y:S07]  /*0010*/  S2R R0, SR_TID.X ;  /* 0x0000000000007919 */ /* 0x000e2e0000002100 */
[----:B------:R-:W0:Y:S08]  /*0020*/  S2UR UR4, SR_CTAID.X ;  /* 0x00000000000479c3 */ /* 0x000e300000002500 */
[----:B------:R-:W0:Y:S08]  /*0030*/  LDC R3, c[0x0][0x360] ;  /* 0x0000d800ff037b82 */ /* 0x000e300000000800 */
[----:B------:R-:W1:Y:S01]  /*0040*/  LDC.64 R8, c[0x3][0x10] ;  /* 0x00c00400ff087b82 */ /* 0x000e620000000a00 */
[----:B0-----:R-:W-:-:S04]  /*0050*/  IMAD R3, R3, UR4, R0 ;  /* 0x0000000403037c24 */ /* 0x001fc8000f8e0200 */
[----:B------:R-:W1:Y:S02]  /*0060*/  I2F.F64 R4, R3 ;  /* 0x0000000300047312 */ /* 0x000e640000201c00 */
[----:B-1----:R-:W-:-:S14]  /*0070*/  DSETP.GEU.AND P0, PT, R4, R8, PT ;  /* 0x000000080400722a */ /* 0x002fdc0003f0e000 */
[----:B------:R-:W-:Y:S05]  /*0080*/  @P0 EXIT ;  /* 0x000000000000094d */ /* 0x000fea0003800000 */
[----:B------:R-:W-:-:S08]  /*0090*/  DADD R8, R8, -1 ;  /* 0xbff0000008087429 */ /* 0x000fd00000000000 */
[----:B------:R-:W-:-:S14]  /*00a0*/  DSETP.GT.AND P0, PT, R8, RZ, PT ;  /* 0x000000ff0800722a */ /* 0x000fdc0003f04000 */
[----:B------:R-:W-:Y:S05]  /*00b0*/  @!P0 EXIT ;  /* 0x000000000000894d */ /* 0x000fea0003800000 */
[----:B------:R-:W0:Y:S01]  /*00c0*/  LDC.64 R10, c[0x0][0x380] ;  /* 0x0000e000ff0a7b82 */ /* 0x000e220000000a00 */
[----:B------:R-:W1:Y:S01]  /*00d0*/  LDCU.64 UR4, c[0x0][0x358] ;  /* 0x00006b00ff0477ac */ /* 0x000e620008000a00 */
[----:B------:R-:W2:Y:S06]  /*00e0*/  LDCU.64 UR8, c[0x3][0x8] ;  /* 0x00c00100ff0877ac */ /* 0x000eac0008000a00 */
[----:B------:R-:W3:Y:S01]  /*00f0*/  LDC.64 R12, c[0x0][0x3b0] ;  /* 0x0000ec00ff0c7b82 */ /* 0x000ee20000000a00 */
[----:B------:R-:W4:Y:S07]  /*0100*/  LDCU.64 UR6, c[0x3][URZ] ;  /* 0x00c00000ff0677ac */ /* 0x000f2e0008000a00 */
[----:B------:R-:W2:Y:S01]  /*0110*/  LDC.64 R14, c[0x0][0x388] ;  /* 0x0000e200ff0e7b82 */ /* 0x000ea20000000a00 */
[----:B0-----:R-:W-:-:S07]  /*0120*/  IMAD.WIDE R10, R3, 0x8, R10 ;  /* 0x00000008030a7825 */ /* 0x001fce00078e020a */
[----:B------:R-:W0:Y:S01]  /*0130*/  LDC.64 R16, c[0x0][0x390] ;  /* 0x0000e400ff107b82 */ /* 0x000e220000000a00 */
[----:B-1----:R-:W5:Y:S01]  /*0140*/  LDG.E.64.CONSTANT R10, desc[UR4][R10.64] ;  /* 0x000000040a0a7981 */ /* 0x002f62000c1e9b00 */
[----:B------:R-:W-:-:S06]  /*0150*/  IMAD.MOV.U32 R0, RZ, RZ, RZ ;  /* 0x000000ffff007224 */ /* 0x000fcc00078e00ff */
[----:B------:R-:W1:Y:S01]  /*0160*/  LDC.64 R18, c[0x0][0x398] ;  /* 0x0000e600ff127b82 */ /* 0x000e620000000a00 */
[----:B---3--:R-:W-:-:S04]  /*0170*/  IMAD.WIDE R12, R3, 0x8, R12 ;  /* 0x00000008030c7825 */ /* 0x008fc800078e020c */
[----:B--2---:R-:W-:-:S04]  /*0180*/  IMAD.WIDE R14, R3, 0x8, R14 ;  /* 0x00000008030e7825 */ /* 0x004fc800078e020e */
[----:B0-----:R-:W-:-:S04]  /*0190*/  IMAD.WIDE R16, R3, 0x8, R16 ;  /* 0x0000000803107825 */ /* 0x001fc800078e0210 */
[----:B-1--4-:R-:W-:-:S07]  /*01a0*/  IMAD.WIDE R18, R3, 0x8, R18 ;  /* 0x0000000803127825 */ /* 0x012fce00078e0212 */
.L_x_31:
[----:B------:R-:W-:Y:S01]  /*01b0*/  ISETP.NE.AND P0, PT, R3, R0, PT ;  /* 0x000000000300720c */ /* 0x000fe20003f05270 */
[----:B------:R-:W-:-:S12]  /*01c0*/  BSSY.RECONVERGENT B0, `(.L_x_1) ;  /* 0x0000139000007945 */ /* 0x000fd80003800200 */
[----:B0-----:R-:W-:Y:S05]  /*01d0*/  @!P0 BRA `(.L_x_2) ;  /* 0x0000001000dc8947 */ /* 0x001fea0003800000 */
[----:B------:R-:W0:Y:S01]  /*01e0*/  LDC.64 R22, c[0x0][0x388] ;  /* 0x0000e200ff167b82 */ /* 0x000e220000000a00 */
[----:B------:R-:W2:Y:S01]  /*01f0*/  LDG.E.64 R20, desc[UR4][R14.64] ;  /* 0x000000040e147981 */ /* 0x000ea2000c1e1b00 */
[----:B0-----:R-:W-:-:S06]  /*0200*/  IMAD.WIDE.U32 R22, R0, 0x8, R22 ;  /* 0x0000000800167825 */ /* 0x001fcc00078e0016 */
[----:B------:R-:W2:Y:S01]  /*0210*/  LDG.E.64 R22, desc[UR4][R22.64] ;  /* 0x0000000416167981 */ /* 0x000ea2000c1e1b00 */
[----:B------:R-:W-:Y:S01]  /*0220*/  BSSY.RECONVERGENT B1, `(.L_x_3) ;  /* 0x0000005000017945 */ /* 0x000fe20003800200 */
[----:B------:R-:W-:Y:S01]  /*0230*/  MOV R2, 0x270 ;  /* 0x0000027000027802 */ /* 0x000fe20000000f00 */
[----:B--2---:R-:W-:-:S08]  /*0240*/  DADD R6, R20, -R22 ;  /* 0x0000000014067229 */ /* 0x004fd00000000816 */
[----:B------:R-:W-:-:S11]  /*0250*/  DADD R4, -RZ, |R6| ;  /* 0x00000000ff047229 */ /* 0x000fd60000000506 */
[----:B-----5:R-:W-:Y:S05]  /*0260*/  CALL.REL.NOINC `($update_velocity$__internal_accurate_pow) ;  /* 0x0000001c00007944 */ /* 0x020fea0003c00000 */
[----:B------:R-:W-:Y:S05]  /*0270*/  BSYNC.RECONVERGENT B1 ;  /* 0x0000000000017941 */ /* 0x000fea0003800200 */
.L_x_3:
[----:B------:R-:W0:Y:S01]  /*0280*/  LDC.64 R26, c[0x0][0x390] ;  /* 0x0000e400ff1a7b82 */ /* 0x000e220000000a00 */
[----:B------:R-:W2:Y:S01]  /*0290*/  LDG.E.64 R24, desc[UR4][R16.64] ;  /* 0x0000000410187981 */ /* 0x000ea2000c1e1b00 */
[----:B0-----:R-:W-:-:S06]  /*02a0*/  IMAD.WIDE.U32 R26, R0, 0x8, R26 ;  /* 0x00000008001a7825 */ /* 0x001fcc00078e001a */
[----:B------:R-:W2:Y:S01]  /*02b0*/  LDG.E.64 R26, desc[UR4][R26.64] ;  /* 0x000000041a1a7981 */ /* 0x000ea2000c1e1b00 */
[----:B------:R-:W-:-:S10]  /*02c0*/  DADD R28, R6, 2 ;  /* 0x40000000061c7429 */ /* 0x000fd40000000000 */
[----:B------:R-:W-:-:S04]  /*02d0*/  LOP3.LUT R28, R29, 0x7ff00000, RZ, 0xc0, !PT ;  /* 0x7ff000001d1c7812 */ /* 0x000fc800078ec0ff */
[----:B------:R-:W-:Y:S01]  /*02e0*/  ISETP.NE.AND P2, PT, R28, 0x7ff00000, PT ;  /* 0x7ff000001c00780c */ /* 0x000fe20003f45270 */
[C---:B------:R-:W-:Y:S01]  /*02f0*/  DSETP.NEU.AND P1, PT, R6.reuse, RZ, PT ;  /* 0x000000ff0600722a */ /* 0x040fe20003f2d000 */
[----:B------:R-:W-:Y:S01]  /*0300*/  BSSY.RECONVERGENT B1, `(.L_x_4) ;  /* 0x000000d000017945 */ /* 0x000fe20003800200 */
[----:B------:R-:W-:-:S04]  /*0310*/  DSETP.NEU.AND P0, PT, R6, 1, PT ;  /* 0x3ff000000600742a */ /* 0x000fc80003f0d000 */
[----:B------:R-:W-:Y:S02]  /*0320*/  FSEL R28, R4, RZ, P1 ;  /* 0x000000ff041c7208 */ /* 0x000fe40000800000 */
[----:B------:R-:W-:Y:S01]  /*0330*/  FSEL R29, R42, RZ, P1 ;  /* 0x000000ff2a1d7208 */ /* 0x000fe20000800000 */
[----:B--2---:R-:W-:-:S08]  /*0340*/  DADD R32, R24, -R26 ;  /* 0x0000000018207229 */ /* 0x004fd0000000081a */
[----:B------:R-:W-:Y:S01]  /*0350*/  DADD R4, -RZ, |R32| ;  /* 0x00000000ff047229 */ /* 0x000fe20000000520 */
[----:B------:R-:W-:Y:S10]  /*0360*/  @P2 BRA `(.L_x_5) ;  /* 0x0000000000182947 */ /* 0x000ff40003800000 */
[----:B------:R-:W-:-:S14]  /*0370*/  DSETP.NAN.AND P1, PT, R6, R6, PT ;  /* 0x000000060600722a */ /* 0x000fdc0003f28000 */
[----:B------:R-:W-:Y:S01]  /*0380*/  @P1 DADD R28, R6, 2 ;  /* 0x40000000061c1429 */ /* 0x000fe20000000000 */
[----:B------:R-:W-:Y:S10]  /*0390*/  @P1 BRA `(.L_x_5) ;  /* 0x00000000000c1947 */ /* 0x000ff40003800000 */
[----:B------:R-:W-:-:S14]  /*03a0*/  DSETP.NEU.AND P1, PT, |R6|, +INF , PT ;  /* 0x7ff000000600742a */ /* 0x000fdc0003f2d200 */
[----:B------:R-:W-:Y:S02]  /*03b0*/  @!P1 IMAD.MOV.U32 R28, RZ, RZ, 0x0 ;  /* 0x00000000ff1c9424 */ /* 0x000fe400078e00ff */
[----:B------:R-:W-:-:S07]  /*03c0*/  @!P1 IMAD.MOV.U32 R29, RZ, RZ, 0x7ff00000 ;  /* 0x7ff00000ff1d9424 */ /* 0x000fce00078e00ff */
.L_x_5:
[----:B------:R-:W-:Y:S05]  /*03d0*/  BSYNC.RECONVERGENT B1 ;  /* 0x0000000000017941 */ /* 0x000fea0003800200 */
.L_x_4:
[----:B------:R-:W-:Y:S01]  /*03e0*/  BSSY.RECONVERGENT B1, `(.L_x_6) ;  /* 0x0000005000017945 */ /* 0x000fe20003800200 */
[----:B------:R-:W-:Y:S02]  /*03f0*/  FSEL R34, R28, RZ, P0 ;  /* 0x000000ff1c227208 */ /* 0x000fe40000000000 */
[----:B------:R-:W-:Y:S02]  /*0400*/  FSEL R35, R29, 1.875, P0 ;  /* 0x3ff000001d237808 */ /* 0x000fe40000000000 */
[----:B------:R-:W-:-:S07]  /*0410*/  MOV R2, 0x430 ;  /* 0x0000043000027802 */ /* 0x000fce0000000f00 */
[----:B------:R-:W-:Y:S05]  /*0420*/  CALL.REL.NOINC `($update_velocity$__internal_accurate_pow) ;  /* 0x0000001800907944 */ /* 0x000fea0003c00000 */
[----:B------:R-:W-:Y:S05]  /*0430*/  BSYNC.RECONVERGENT B1 ;  /* 0x0000000000017941 */ /* 0x000fea0003800200 */
.L_x_6:
        /* <DEDUP_REMOVED lines=21> */
.L_x_8:
[----:B------:R-:W-:Y:S05]  /*0590*/  BSYNC.RECONVERGENT B1 ;  /* 0x0000000000017941 */ /* 0x000fea0003800200 */
.L_x_7:
[----:B------:R-:W-:Y:S01]  /*05a0*/  FSEL R4, R4, RZ, P0 ;  /* 0x000000ff04047208 */ /* 0x000fe20000000000 */
[----:B------:R-:W-:Y:S01]  /*05b0*/  BSSY.RECONVERGENT B1, `(.L_x_9) ;  /* 0x0000007000017945 */ /* 0x000fe20003800200 */
[----:B------:R-:W-:Y:S02]  /*05c0*/  FSEL R5, R5, 1.875, P0 ;  /* 0x3ff0000005057808 */ /* 0x000fe40000000000 */
[----:B------:R-:W-:-:S04]  /*05d0*/  MOV R2, 0x620 ;  /* 0x0000062000027802 */ /* 0x000fc80000000f00 */
[----:B------:R-:W-:Y:S01]  /*05e0*/  DADD R34, R34, R4 ;  /* 0x0000000022227229 */ /* 0x000fe20000000004 */
[----:B------:R-:W-:Y:S02]  /*05f0*/  IMAD.MOV.U32 R4, RZ, RZ, R36 ;  /* 0x000000ffff047224 */ /* 0x000fe400078e0024 */
[----:B------:R-:W-:-:S08]  /*0600*/  IMAD.MOV.U32 R5, RZ, RZ, R37 ;  /* 0x000000ffff057224 */ /* 0x000fd000078e0025 */
[----:B------:R-:W-:Y:S05]  /*0610*/  CALL.REL.NOINC `($update_velocity$__internal_accurate_pow) ;  /* 0x0000001800147944 */ /* 0x000fea0003c00000 */
[----:B------:R-:W-:Y:S05]  /*0620*/  BSYNC.RECONVERGENT B1 ;  /* 0x0000000000017941 */ /* 0x000fea0003800200 */
.L_x_9:
[C---:B------:R-:W-:Y:S01]  /*0630*/  DADD R32, R6.reuse, 2 ;  /* 0x4000000006207429 */ /* 0x040fe20000000000 */
[----:B------:R-:W-:Y:S01]  /*0640*/  BSSY.RECONVERGENT B1, `(.L_x_10) ;  /* 0x000000e000017945 */ /* 0x000fe20003800200 */
[C---:B------:R-:W-:Y:S02]  /*0650*/  DSETP.NEU.AND P1, PT, R6.reuse, RZ, PT ;  /* 0x000000ff0600722a */ /* 0x040fe40003f2d000 */
[----:B------:R-:W-:-:S04]  /*0660*/  DSETP.NEU.AND P0, PT, R6, 1, PT ;  /* 0x3ff000000600742a */ /* 0x000fc80003f0d000 */
[----:B------:R-:W-:Y:S02]  /*0670*/  FSEL R4, R4, RZ, P1 ;  /* 0x000000ff04047208 */ /* 0x000fe40000800000 */
[----:B------:R-:W-:Y:S02]  /*0680*/  LOP3.LUT R32, R33, 0x7ff00000, RZ, 0xc0, !PT ;  /* 0x7ff0000021207812 */ /* 0x000fe400078ec0ff */
[----:B------:R-:W-:Y:S02]  /*0690*/  FSEL R5, R42, RZ, P1 ;  /* 0x000000ff2a057208 */ /* 0x000fe40000800000 */
[----:B------:R-:W-:-:S13]  /*06a0*/  ISETP.NE.AND P2, PT, R32, 0x7ff00000, PT ;  /* 0x7ff000002000780c */ /* 0x000fda0003f45270 */
[----:B------:R-:W-:Y:S05]  /*06b0*/  @P2 BRA `(.L_x_11) ;  /* 0x0000000000182947 */ /* 0x000fea0003800000 */
[----:B------:R-:W-:-:S14]  /*06c0*/  DSETP.NAN.AND P1, PT, R6, R6, PT ;  /* 0x000000060600722a */ /* 0x000fdc0003f28000 */
[----:B------:R-:W-:Y:S01]  /*06d0*/  @P1 DADD R4, R6, 2 ;  /* 0x4000000006041429 */ /* 0x000fe20000000000 */
[----:B------:R-:W-:Y:S10]  /*06e0*/  @P1 BRA `(.L_x_11) ;  /* 0x00000000000c1947 */ /* 0x000ff40003800000 */
[----:B------:R-:W-:-:S14]  /*06f0*/  DSETP.NEU.AND P1, PT, |R6|, +INF , PT ;  /* 0x7ff000000600742a */ /* 0x000fdc0003f2d200 */
[----:B------:R-:W-:Y:S01]  /*0700*/  @!P1 IMAD.MOV.U32 R4, RZ, RZ, 0x0 ;  /* 0x00000000ff049424 */ /* 0x000fe200078e00ff */
[----:B------:R-:W-:-:S07]  /*0710*/  @!P1 MOV R5, 0x7ff00000 ;  /* 0x7ff0000000059802 */ /* 0x000fce0000000f00 */
.L_x_11:
[----:B------:R-:W-:Y:S05]  /*0720*/  BSYNC.RECONVERGENT B1 ;  /* 0x0000000000017941 */ /* 0x000fea0003800200 */
.L_x_10:
[----:B------:R-:W-:Y:S01]  /*0730*/  FSEL R6, R4, RZ, P0 ;  /* 0x000000ff04067208 */ /* 0x000fe20000000000 */
[----:B------:R-:W-:Y:S01]  /*0740*/  BSSY.RECONVERGENT B1, `(.L_x_12) ;  /* 0x0000015000017945 */ /* 0x000fe20003800200 */
[----:B------:R-:W-:-:S06]  /*0750*/  FSEL R7, R5, 1.875, P0 ;  /* 0x3ff0000005077808 */ /* 0x000fcc0000000000 */
[----:B------:R-:W-:Y:S01]  /*0760*/  DADD R6, R34, R6 ;  /* 0x0000000022067229 */ /* 0x000fe20000000006 */
[----:B------:R-:W-:Y:S02]  /*0770*/  IMAD.MOV.U32 R34, RZ, RZ, 0x0 ;  /* 0x00000000ff227424 */ /* 0x000fe400078e00ff */
[----:B------:R-:W-:-:S03]  /*0780*/  IMAD.MOV.U32 R35, RZ, RZ, 0x3fd80000 ;  /* 0x3fd80000ff237424 */ /* 0x000fc600078e00ff */
[----:B------:R-:W0:Y:S04]  /*0790*/  MUFU.RSQ64H R5, R7 ;  /* 0x0000000700057308 */ /* 0x000e280000001c00 */
[----:B------:R-:W-:-:S05]  /*07a0*/  VIADD R4, R7, 0xfcb00000 ;  /* 0xfcb0000007047836 */ /* 0x000fca0000000000 */
[----:B------:R-:W-:Y:S01]  /*07b0*/  ISETP.GE.U32.AND P0, PT, R4, 0x7ca00000, PT ;  /* 0x7ca000000400780c */ /* 0x000fe20003f06070 */
[----:B0-----:R-:W-:-:S08]  /*07c0*/  DMUL R32, R4, R4 ;  /* 0x0000000404207228 */ /* 0x001fd00000000000 */
[----:B------:R-:W-:-:S08]  /*07d0*/  DFMA R32, R6, -R32, 1 ;  /* 0x3ff000000620742b */ /* 0x000fd00000000820 */
[----:B------:R-:W-:Y:S02]  /*07e0*/  DFMA R34, R32, R34, 0.5 ;  /* 0x3fe000002022742b */ /* 0x000fe40000000022 */
[----:B------:R-:W-:-:S08]  /*07f0*/  DMUL R32, R4, R32 ;  /* 0x0000002004207228 */ /* 0x000fd00000000000 */
[----:B------:R-:W-:-:S08]  /*0800*/  DFMA R36, R34, R32, R4 ;  /* 0x000000202224722b */ /* 0x000fd00000000004 */
[----:B------:R-:W-:Y:S02]  /*0810*/  DMUL R38, R6, R36 ;  /* 0x0000002406267228 */ /* 0x000fe40000000000 */
[----:B------:R-:W-:Y:S02]  /*0820*/  VIADD R35, R37, 0xfff00000 ;  /* 0xfff0000025237836 */ /* 0x000fe40000000000 */
[----:B------:R-:W-:-:S04]  /*0830*/  IMAD.MOV.U32 R34, RZ, RZ, R36 ;  /* 0x000000ffff227224 */ /* 0x000fc800078e0024 */
[----:B------:R-:W-:-:S08]  /*0840*/  DFMA R40, R38, -R38, R6 ;  /* 0x800000262628722b */ /* 0x000fd00000000006 */
[----:B------:R-:W-:Y:S01]  /*0850*/  DFMA R32, R40, R34, R38 ;  /* 0x000000222820722b */ /* 0x000fe20000000026 */
[----:B------:R-:W-:Y:S10]  /*0860*/  @!P0 BRA `(.L_x_13) ;  /* 0x0000000000088947 */ /* 0x000ff40003800000 */
[----:B------:R-:W-:-:S07]  /*0870*/  MOV R2, 0x890 ;  /* 0x0000089000027802 */ /* 0x000fce0000000f00 */
[----:B------:R-:W-:Y:S05]  /*0880*/  CALL.REL.NOINC `($__internal_1_$__cuda_sm20_dsqrt_rn_f64_mediumpath_v1) ;  /* 0x0000001000bc7944 */ /* 0x000fea0003c00000 */
.L_x_13:
[----:B------:R-:W-:Y:S05]  /*0890*/  BSYNC.RECONVERGENT B1 ;  /* 0x0000000000017941 */ /* 0x000fea0003800200 */
.L_x_12:
[----:B------:R-:W0:Y:S02]  /*08a0*/  LDC.64 R34, c[0x0][0x380] ;  /* 0x0000e000ff227b82 */ /* 0x000e240000000a00 */
[----:B0-----:R-:W-:-:S06]  /*08b0*/  IMAD.WIDE.U32 R34, R0, 0x8, R34 ;  /* 0x0000000800227825 */ /* 0x001fcc00078e0022 */
[----:B------:R-:W5:Y:S01]  /*08c0*/  LDG.E.64.CONSTANT R34, desc[UR4][R34.64] ;  /* 0x0000000422227981 */ /* 0x000f62000c1e9b00 */
[----:B------:R-:W-:Y:S01]  /*08d0*/  DADD R4, -RZ, |R32| ;  /* 0x00000000ff047229 */ /* 0x000fe20000000520 */
[----:B------:R-:W-:Y:S01]  /*08e0*/  BSSY.RECONVERGENT B1, `(.L_x_14) ;  /* 0x0000003000017945 */ /* 0x000fe20003800200 */
[----:B------:R-:W-:-:S09]  /*08f0*/  MOV R2, 0x910 ;  /* 0x0000091000027802 */ /* 0x000fd20000000f00 */
[----:B-----5:R-:W-:Y:S05]  /*0900*/  CALL.REL.NOINC `($update_velocity$__internal_accurate_pow) ;  /* 0x0000001400587944 */ /* 0x020fea0003c00000 */
[----:B------:R-:W-:Y:S05]  /*0910*/  BSYNC.RECONVERGENT B1 ;  /* 0x0000000000017941 */ /* 0x000fea0003800200 */
.L_x_14:
[----:B------:R-:W-:Y:S01]  /*0920*/  DADD R36, R32, 2 ;  /* 0x4000000020247429 */ /* 0x000fe20000000000 */
[----:B------:R-:W-:Y:S01]  /*0930*/  BSSY.RECONVERGENT B1, `(.L_x_15) ;  /* 0x000000e000017945 */ /* 0x000fe20003800200 */
[----:B------:R-:W-:Y:S02]  /*0940*/  DSETP.NEU.AND P1, PT, R6, RZ, PT ;  /* 0x000000ff0600722a */ /* 0x000fe40003f2d000 */
[----:B------:R-:W-:-:S04]  /*0950*/  DSETP.NEU.AND P0, PT, R32, 1, PT ;  /* 0x3ff000002000742a */ /* 0x000fc80003f0d000 */
[----:B------:R-:W-:Y:S02]  /*0960*/  FSEL R4, R4, RZ, P1 ;  /* 0x000000ff04047208 */ /* 0x000fe40000800000 */
[----:B------:R-:W-:Y:S02]  /*0970*/  LOP3.LUT R36, R37, 0x7ff00000, RZ, 0xc0, !PT ;  /* 0x7ff0000025247812 */ /* 0x000fe400078ec0ff */
[----:B------:R-:W-:Y:S02]  /*0980*/  FSEL R5, R42, RZ, P1 ;  /* 0x000000ff2a057208 */ /* 0x000fe40000800000 */
[----:B------:R-:W-:-:S13]  /*0990*/  ISETP.NE.AND P2, PT, R36, 0x7ff00000, PT ;  /* 0x7ff000002400780c */ /* 0x000fda0003f45270 */
[----:B------:R-:W-:Y:S05]  /*09a0*/  @P2 BRA `(.L_x_16) ;  /* 0x0000000000182947 */ /* 0x000fea0003800000 */
[----:B------:R-:W-:-:S14]  /*09b0*/  DSETP.GE.AND P1, PT, R6, RZ, PT ;  /* 0x000000ff0600722a */ /* 0x000fdc0003f26000 */
[----:B------:R-:W-:Y:S01]  /*09c0*/  @!P1 DADD R4, R32, 2 ;  /* 0x4000000020049429 */ /* 0x000fe20000000000 */
[----:B------:R-:W-:Y:S10]  /*09d0*/  @!P1 BRA `(.L_x_16) ;  /* 0x00000000000c9947 */ /* 0x000ff40003800000 */
[----:B------:R-:W-:-:S14]  /*09e0*/  DSETP.NEU.AND P1, PT, |R32|, +INF , PT ;  /* 0x7ff000002000742a */ /* 0x000fdc0003f2d200 */
[----:B------:R-:W-:Y:S02]  /*09f0*/  @!P1 IMAD.MOV.U32 R4, RZ, RZ, 0x0 ;  /* 0x00000000ff049424 */ /* 0x000fe400078e00ff */
[----:B------:R-:W-:-:S07]  /*0a00*/  @!P1 IMAD.MOV.U32 R5, RZ, RZ, 0x7ff00000 ;  /* 0x7ff00000ff059424 */ /* 0x000fce00078e00ff */
.L_x_16:
[----:B------:R-:W-:Y:S05]  /*0a10*/  BSYNC.RECONVERGENT B1 ;  /* 0x0000000000017941 */ /* 0x000fea0003800200 */
.L_x_15:
[----:B------:R-:W-:Y:S01]  /*0a20*/  FSEL R37, R5, 1.875, P0 ;  /* 0x3ff0000005257808 */ /* 0x000fe20000000000 */
[----:B------:R-:W-:Y:S01]  /*0a30*/  DMUL R38, R10, R34 ;  /* 0x000000220a267228 */ /* 0x000fe20000000000 */
[----:B------:R-:W-:Y:S01]  /*0a40*/  FSEL R36, R4, RZ, P0 ;  /* 0x000000ff04247208 */ /* 0x000fe20000000000 */
[----:B------:R-:W-:Y:S01]  /*0a50*/  BSSY.RECONVERGENT B1, `(.L_x_17) ;  /* 0x0000013000017945 */ /* 0x000fe20003800200 */
[----:B------:R-:W0:Y:S01]  /*0a60*/  MUFU.RCP64H R5, R37 ;  /* 0x0000002500057308 */ /* 0x000e220000001800 */
[----:B------:R-:W-:-:S06]  /*0a70*/  MOV R4, 0x1 ;  /* 0x0000000100047802 */ /* 0x000fcc0000000f00 */
[----:B------:R-:W-:Y:S01]  /*0a80*/  FSETP.GEU.AND P1, PT, |R39|, 6.5827683646048100446e-37, PT ;  /* 0x036000002700780b */ /* 0x000fe20003f2e200 */
[----:B0-----:R-:W-:-:S08]  /*0a90*/  DFMA R6, -R36, R4, 1 ;  /* 0x3ff000002406742b */ /* 0x001fd00000000104 */
[----:B------:R-:W-:-:S08]  /*0aa0*/  DFMA R6, R6, R6, R6 ;  /* 0x000000060606722b */ /* 0x000fd00000000006 */
[----:B------:R-:W-:-:S08]  /*0ab0*/  DFMA R6, R4, R6, R4 ;  /* 0x000000060406722b */ /* 0x000fd00000000004 */
[----:B------:R-:W-:-:S08]  /*0ac0*/  DFMA R4, -R36, R6, 1 ;  /* 0x3ff000002404742b */ /* 0x000fd00000000106 */
[----:B------:R-:W-:-:S08]  /*0ad0*/  DFMA R4, R6, R4, R6 ;  /* 0x000000040604722b */ /* 0x000fd00000000006 */
[----:B------:R-:W-:-:S08]  /*0ae0*/  DMUL R6, R38, R4 ;  /* 0x0000000426067228 */ /* 0x000fd00000000000 */
[----:B------:R-:W-:-:S08]  /*0af0*/  DFMA R34, -R36, R6, R38 ;  /* 0x000000062422722b */ /* 0x000fd00000000126 */
[----:B------:R-:W-:-:S10]  /*0b00*/  DFMA R4, R4, R34, R6 ;  /* 0x000000220404722b */ /* 0x000fd40000000006 */
[----:B------:R-:W-:-:S05]  /*0b10*/  FFMA R2, RZ, R37, R5 ;  /* 0x00000025ff027223 */ /* 0x000fca0000000005 */
[----:B------:R-:W-:-:S13]  /*0b20*/  FSETP.GT.AND P0, PT, |R2|, 1.469367938527859385e-39, PT ;  /* 0x001000000200780b */ /* 0x000fda0003f04200 */
[----:B------:R-:W-:Y:S05]  /*0b30*/  @P0 BRA P1, `(.L_x_18) ;  /* 0x0000000000100947 */ /* 0x000fea0000800000 */
[----:B------:R-:W-:-:S07]  /*0b40*/  MOV R2, 0xb60 ;  /* 0x00000b6000027802 */ /* 0x000fce0000000f00 */
[----:B------:R-:W-:Y:S05]  /*0b50*/  CALL.REL.NOINC `($__internal_0_$__cuda_sm20_div_rn_f64_full) ;  /* 0x0000000800947944 */ /* 0x000fea0003c00000 */
[----:B------:R-:W-:Y:S02]  /*0b60*/  IMAD.MOV.U32 R4, RZ, RZ, R6 ;  /* 0x000000ffff047224 */ /* 0x000fe400078e0006 */
[----:B------:R-:W-:-:S07]  /*0b70*/  IMAD.MOV.U32 R5, RZ, RZ, R7 ;  /* 0x000000ffff057224 */ /* 0x000fce00078e0007 */
.L_x_18:
[----:B------:R-:W-:Y:S05]  /*0b80*/  BSYNC.RECONVERGENT B1 ;  /* 0x0000000000017941 */ /* 0x000fea0003800200 */
.L_x_17:
[----:B------:R-:W0:Y:S01]  /*0b90*/  MUFU.RCP64H R7, R33 ;  /* 0x0000002100077308 */ /* 0x000e220000001800 */
[----:B------:R-:W-:Y:S01]  /*0ba0*/  IMAD.MOV.U32 R6, RZ, RZ, 0x1 ;  /* 0x00000001ff067424 */ /* 0x000fe200078e00ff */
[----:B------:R-:W-:Y:S01]  /*0bb0*/  DADD R38, -R20, R22 ;  /* 0x0000000014267229 */ /* 0x000fe20000000116 */
[----:B------:R-:W-:Y:S09]  /*0bc0*/  BSSY.RECONVERGENT B1, `(.L_x_19) ;  /* 0x0000014000017945 */ /* 0x000ff20003800200 */
[----:B------:R-:W-:Y:S01]  /*0bd0*/  FSETP.GEU.AND P1, PT, |R39|, 6.5827683646048100446e-37, PT ;  /* 0x036000002700780b */ /* 0x000fe20003f2e200 */
[----:B0-----:R-:W-:-:S08]  /*0be0*/  DFMA R34, R6, -R32, 1 ;  /* 0x3ff000000622742b */ /* 0x001fd00000000820 */
[----:B------:R-:W-:-:S08]  /*0bf0*/  DFMA R34, R34, R34, R34 ;  /* 0x000000222222722b */ /* 0x000fd00000000022 */
[----:B------:R-:W-:-:S08]  /*0c00*/  DFMA R34, R6, R34, R6 ;  /* 0x000000220622722b */ /* 0x000fd00000000006 */
[----:B------:R-:W-:-:S08]  /*0c10*/  DFMA R6, R34, -R32, 1 ;  /* 0x3ff000002206742b */ /* 0x000fd00000000820 */
[----:B------:R-:W-:-:S08]  /*0c20*/  DFMA R6, R34, R6, R34 ;  /* 0x000000062206722b */ /* 0x000fd00000000022 */
[----:B------:R-:W-:-:S08]  /*0c30*/  DMUL R22, R38, R6 ;  /* 0x0000000626167228 */ /* 0x000fd00000000000 */
[----:B------:R-:W-:-:S08]  /*0c40*/  DFMA R20, R22, -R32, R38 ;  /* 0x800000201614722b */ /* 0x000fd00000000026 */
[----:B------:R-:W-:Y:S02]  /*0c50*/  DFMA R22, R6, R20, R22 ;  /* 0x000000140616722b */ /* 0x000fe40000000016 */
[----:B------:R-:W-:-:S08]  /*0c60*/  DMUL R20, R4, UR6 ;  /* 0x0000000604147c28 */ /* 0x000fd00008000000 */
[----:B------:R-:W-:-:S05]  /*0c70*/  FFMA R2, RZ, R33, R23 ;  /* 0x00000021ff027223 */ /* 0x000fca0000000017 */
[----:B------:R-:W-:-:S13]  /*0c80*/  FSETP.GT.AND P0, PT, |R2|, 1.469367938527859385e-39, PT ;  /* 0x001000000200780b */ /* 0x000fda0003f04200 */
[----:B------:R-:W-:Y:S05]  /*0c90*/  @P0 BRA P1, `(.L_x_20) ;  /* 0x0000000000180947 */ /* 0x000fea0000800000 */
[----:B------:R-:W-:Y:S01]  /*0ca0*/  IMAD.MOV.U32 R36, RZ, RZ, R32 ;  /* 0x000000ffff247224 */ /* 0x000fe200078e0020 */
[----:B------:R-:W-:Y:S01]  /*0cb0*/  MOV R2, 0xce0 ;  /* 0x00000ce000027802 */ /* 0x000fe20000000f00 */
[----:B------:R-:W-:-:S07]  /*0cc0*/  IMAD.MOV.U32 R37, RZ, RZ, R33 ;  /* 0x000000ffff257224 */ /* 0x000fce00078e0021 */
[----:B------:R-:W-:Y:S05]  /*0cd0*/  CALL.REL.NOINC `($__internal_0_$__cuda_sm20_div_rn_f64_full) ;  /* 0x0000000800347944 */ /* 0x000fea0003c00000 */
[----:B------:R-:W-:Y:S02]  /*0ce0*/  IMAD.MOV.U32 R22, RZ, RZ, R6 ;  /* 0x000000ffff167224 */ /* 0x000fe400078e0006 */
[----:B------:R-:W-:-:S07]  /*0cf0*/  IMAD.MOV.U32 R23, RZ, RZ, R7 ;  /* 0x000000ffff177224 */ /* 0x000fce00078e0007 */
.L_x_20:
[----:B------:R-:W-:Y:S05]  /*0d00*/  BSYNC.RECONVERGENT B1 ;  /* 0x0000000000017941 */ /* 0x000fea0003800200 */
.L_x_19:
[----:B------:R-:W0:Y:S01]  /*0d10*/  MUFU.RCP64H R5, R33 ;  /* 0x0000002100057308 */ /* 0x000e220000001800 */
[----:B------:R-:W-:Y:S01]  /*0d20*/  MOV R4, 0x1 ;  /* 0x0000000100047802 */ /* 0x000fe20000000f00 */
[----:B------:R-:W-:Y:S01]  /*0d30*/  DADD R38, -R24, R26 ;  /* 0x0000000018267229 */ /* 0x000fe2000000011a */
[----:B------:R-:W-:Y:S01]  /*0d40*/  BSSY.RECONVERGENT B1, `(.L_x_21) ;  /* 0x0000014000017945 */ /* 0x000fe20003800200 */
[----:B------:R-:W-:-:S08]  /*0d50*/  DMUL R22, R20, R22 ;  /* 0x0000001614167228 */ /* 0x000fd00000000000 */
        /* <DEDUP_REMOVED lines=8> */
[----:B------:R-:W-:-:S10]  /*0de0*/  DFMA R24, R6, R4, R24 ;  /* 0x000000040618722b */ /* 0x000fd40000000018 */
        /* <DEDUP_REMOVED lines=9> */
.L_x_22:
[----:B------:R-:W-:Y:S05]  /*0e80*/  BSYNC.RECONVERGENT B1 ;  /* 0x0000000000017941 */ /* 0x000fea0003800200 */
.L_x_21:
[----:B------:R-:W0:Y:S01]  /*0e90*/  MUFU.RCP64H R5, R33 ;  /* 0x0000002100057308 */ /* 0x000e220000001800 */
[----:B------:R-:W-:Y:S01]  /*0ea0*/  IMAD.MOV.U32 R4, RZ, RZ, 0x1 ;  /* 0x00000001ff047424 */ /* 0x000fe200078e00ff */
        /* <DEDUP_REMOVED lines=19> */
[----:B------:R-:W-:Y:S01]  /*0fe0*/  MOV R4, R6 ;  /* 0x0000000600047202 */ /* 0x000fe20000000f00 */
[----:B------:R-:W-:-:S07]  /*0ff0*/  IMAD.MOV.U32 R5, RZ, RZ, R7 ;  /* 0x000000ffff057224 */ /* 0x000fce00078e0007 */
.L_x_24:
[----:B------:R-:W-:Y:S05]  /*1000*/  BSYNC.RECONVERGENT B1 ;  /* 0x0000000000017941 */ /* 0x000fea0003800200 */
.L_x_23:
[----:B------:R-:W0:Y:S02]  /*1010*/  LDC.64 R28, c[0x0][0x3a0] ;  /* 0x0000e800ff1c7b82 */ /* 0x000e240000000a00 */
[----:B0-----:R-:W-:-:S05]  /*1020*/  IMAD.WIDE R28, R3, 0x8, R28 ;  /* 0x00000008031c7825 */ /* 0x001fca00078e021c */
[----:B------:R0:W5:Y:S01]  /*1030*/  LDG.E.64 R26, desc[UR4][R28.64] ;  /* 0x000000041c1a7981 */ /* 0x000162000c1e1b00 */
[----:B------:R-:W1:Y:S01]  /*1040*/  MUFU.RCP64H R7, R11 ;  /* 0x0000000b00077308 */ /* 0x000e620000001800 */
[----:B------:R-:W-:Y:S01]  /*1050*/  IMAD.MOV.U32 R6, RZ, RZ, 0x1 ;  /* 0x00000001ff067424 */ /* 0x000fe200078e00ff */
[----:B------:R-:W-:Y:S01]  /*1060*/  FSETP.GEU.AND P1, PT, |R23|, 6.5827683646048100446e-37, PT ;  /* 0x036000001700780b */ /* 0x000fe20003f2e200 */
[----:B------:R-:W-:Y:S01]  /*1070*/  BSSY.RECONVERGENT B1, `(.L_x_25) ;  /* 0x0000013000017945 */ /* 0x000fe20003800200 */
[----:B------:R-:W-:-:S03]  /*1080*/  DMUL R20, R20, R4 ;  /* 0x0000000414147228 */ /* 0x000fc60000000000 */
[----:B-1----:R-:W-:-:S08]  /*1090*/  DFMA R30, -R10, R6, 1 ;  /* 0x3ff000000a1e742b */ /* 0x002fd00000000106 */
        /* <DEDUP_REMOVED lines=9> */
[----:B0-----:R-:W-:Y:S05]  /*1130*/  @P0 BRA P1, `(.L_x_26) ;  /* 0x0000000000180947 */ /* 0x001fea0000800000 */
[----:B------:R-:W-:Y:S01]  /*1140*/  IMAD.MOV.U32 R38, RZ, RZ, R22 ;  /* 0x000000ffff267224 */ /* 0x000fe200078e0016 */
[----:B------:R-:W-:Y:S01]  /*1150*/  MOV R2, 0x11a0 ;  /* 0x000011a000027802 */ /* 0x000fe20000000f00 */
[----:B------:R-:W-:Y:S02]  /*1160*/  IMAD.MOV.U32 R39, RZ, RZ, R23 ;  /* 0x000000ffff277224 */ /* 0x000fe400078e0017 */
[----:B------:R-:W-:Y:S02]  /*1170*/  IMAD.MOV.U32 R36, RZ, RZ, R10 ;  /* 0x000000ffff247224 */ /* 0x000fe400078e000a */
[----:B------:R-:W-:-:S07]  /*1180*/  IMAD.MOV.U32 R37, RZ, RZ, R11 ;  /* 0x000000ffff257224 */ /* 0x000fce00078e000b */
[----:B-----5:R-:W-:Y:S05]  /*1190*/  CALL.REL.NOINC `($__internal_0_$__cuda_sm20_div_rn_f64_full) ;  /* 0x0000000400047944 */ /* 0x020fea0003c00000 */
.L_x_26:
[----:B------:R-:W-:Y:S05]  /*11a0*/  BSYNC.RECONVERGENT B1 ;  /* 0x0000000000017941 */ /* 0x000fea0003800200 */
.L_x_25:
[----:B------:R-:W0:Y:S01]  /*11b0*/  LDC.64 R22, c[0x0][0x3a8] ;  /* 0x0000ea00ff167b82 */ /* 0x000e220000000a00 */
[----:B-----5:R-:W-:-:S07]  /*11c0*/  DFMA R6, R6, UR8, R26 ;  /* 0x0000000806067c2b */ /* 0x020fce000800001a */
[----:B------:R1:W-:Y:S01]  /*11d0*/  STG.E.64 desc[UR4][R28.64], R6 ;  /* 0x000000061c007986 */ /* 0x0003e2000c101b04 */
[----:B0-----:R-:W-:-:S05]  /*11e0*/  IMAD.WIDE R22, R3, 0x8, R22 ;  /* 0x0000000803167825 */ /* 0x001fca00078e0216 */
[----:B------:R1:W5:Y:S01]  /*11f0*/  LDG.E.64 R26, desc[UR4][R22.64] ;  /* 0x00000004161a7981 */ /* 0x000362000c1e1b00 */
[----:B------:R-:W0:Y:S01]  /*1200*/  MUFU.RCP64H R5, R11 ;  /* 0x0000000b00057308 */ /* 0x000e220000001800 */
[----:B------:R-:W-:Y:S01]  /*1210*/  IMAD.MOV.U32 R4, RZ, RZ, 0x1 ;  /* 0x00000001ff047424 */ /* 0x000fe200078e00ff */
[----:B------:R-:W-:Y:S01]  /*1220*/  FSETP.GEU.AND P1, PT, |R25|, 6.5827683646048100446e-37, PT ;  /* 0x036000001900780b */ /* 0x000fe20003f2e200 */
[----:B------:R-:W-:Y:S04]  /*1230*/  BSSY.RECONVERGENT B1, `(.L_x_27) ;  /* 0x0000014000017945 */ /* 0x000fe80003800200 */
        /* <DEDUP_REMOVED lines=10> */
[----:B-1----:R-:W-:Y:S05]  /*12e0*/  @P0 BRA P1, `(.L_x_28) ;  /* 0x0000000000200947 */ /* 0x002fea0000800000 */
[----:B------:R-:W-:Y:S01]  /*12f0*/  MOV R38, R24 ;  /* 0x0000001800267202 */ /* 0x000fe20000000f00 */
[----:B------:R-:W-:Y:S01]  /*1300*/  IMAD.MOV.U32 R39, RZ, RZ, R25 ;  /* 0x000000ffff277224 */ /* 0x000fe200078e0019 */
[----:B------:R-:W-:Y:S01]  /*1310*/  MOV R2, 0x1350 ;  /* 0x0000135000027802 */ /* 0x000fe20000000f00 */
[----:B------:R-:W-:Y:S02]  /*1320*/  IMAD.MOV.U32 R36, RZ, RZ, R10 ;  /* 0x000000ffff247224 */ /* 0x000fe400078e000a */
[----:B------:R-:W-:-:S07]  /*1330*/  IMAD.MOV.U32 R37, RZ, RZ, R11 ;  /* 0x000000ffff257224 */ /* 0x000fce00078e000b */
[----:B-----5:R-:W-:Y:S05]  /*1340*/  CALL.REL.NOINC `($__internal_0_$__cuda_sm20_div_rn_f64_full) ;  /* 0x0000000000987944 */ /* 0x020fea0003c00000 */
[----:B------:R-:W-:Y:S02]  /*1350*/  IMAD.MOV.U32 R4, RZ, RZ, R6 ;  /* 0x000000ffff047224 */ /* 0x000fe400078e0006 */
[----:B------:R-:W-:-:S07]  /*1360*/  IMAD.MOV.U32 R5, RZ, RZ, R7 ;  /* 0x000000ffff057224 */ /* 0x000fce00078e0007 */
.L_x_28:
[----:B------:R-:W-:Y:S05]  /*1370*/  BSYNC.RECONVERGENT B1 ;  /* 0x0000000000017941 */ /* 0x000fea0003800200 */
.L_x_27:
[----:B-----5:R-:W-:-:S07]  /*1380*/  DFMA R26, R4, UR8, R26 ;  /* 0x00000008041a7c2b */ /* 0x020fce000800001a */
[----:B------:R0:W-:Y:S04]  /*1390*/  STG.E.64 desc[UR4][R22.64], R26 ;  /* 0x0000001a16007986 */ /* 0x0001e8000c101b04 */
[----:B------:R0:W5:Y:S01]  /*13a0*/  LDG.E.64 R24, desc[UR4][R12.64] ;  /* 0x000000040c187981 */ /* 0x000162000c1e1b00 */
[----:B------:R-:W1:Y:S01]  /*13b0*/  MUFU.RCP64H R5, R11 ;  /* 0x0000000b00057308 */ /* 0x000e620000001800 */
[----:B------:R-:W-:Y:S01]  /*13c0*/  IMAD.MOV.U32 R4, RZ, RZ, 0x1 ;  /* 0x00000001ff047424 */ /* 0x000fe200078e00ff */
[----:B------:R-:W-:Y:S01]  /*13d0*/  FSETP.GEU.AND P1, PT, |R21|, 6.5827683646048100446e-37, PT ;  /* 0x036000001500780b */ /* 0x000fe20003f2e200 */
[----:B------:R-:W-:Y:S04]  /*13e0*/  BSSY.RECONVERGENT B1, `(.L_x_29) ;  /* 0x0000014000017945 */ /* 0x000fe80003800200 */
        /* <DEDUP_REMOVED lines=12> */
[----:B------:R-:W-:Y:S01]  /*14b0*/  MOV R39, R21 ;  /* 0x0000001500277202 */ /* 0x000fe20000000f00 */
[----:B------:R-:W-:Y:S01]  /*14c0*/  IMAD.MOV.U32 R36, RZ, RZ, R10 ;  /* 0x000000ffff247224 */ /* 0x000fe200078e000a */
[----:B------:R-:W-:Y:S01]  /*14d0*/  MOV R2, 0x1500 ;  /* 0x0000150000027802 */ /* 0x000fe20000000f00 */
[----:B------:R-:W-:-:S07]  /*14e0*/  IMAD.MOV.U32 R37, RZ, RZ, R11 ;  /* 0x000000ffff257224 */ /* 0x000fce00078e000b */
[----:B-----5:R-:W-:Y:S05]  /*14f0*/  CALL.REL.NOINC `($__internal_0_$__cuda_sm20_div_rn_f64_full) ;  /* 0x00000000002c7944 */ /* 0x020fea0003c00000 */
[----:B------:R-:W-:Y:S02]  /*1500*/  IMAD.MOV.U32 R4, RZ, RZ, R6 ;  /* 0x000000ffff047224 */ /* 0x000fe400078e0006 */
[----:B------:R-:W-:-:S07]  /*1510*/  IMAD.MOV.U32 R5, RZ, RZ, R7 ;  /* 0x000000ffff057224 */ /* 0x000fce00078e0007 */
.L_x_30:
[----:B------:R-:W-:Y:S05]  /*1520*/  BSYNC.RECONVERGENT B1 ;  /* 0x0000000000017941 */ /* 0x000fea0003800200 */
.L_x_29:
[----:B-----5:R-:W-:-:S07]  /*1530*/  DFMA R24, R4, UR8, R24 ;  /* 0x0000000804187c2b */ /* 0x020fce0008000018 */
[----:B------:R0:W-:Y:S04]  /*1540*/  STG.E.64 desc[UR4][R12.64], R24 ;  /* 0x000000180c007986 */ /* 0x0001e8000c101b04 */
.L_x_2:
[----:B------:R-:W-:Y:S05]  /*1550*/  BSYNC.RECONVERGENT B0 ;  /* 0x0000000000007941 */ /* 0x000fea0003800200 */
.L_x_1:
[----:B------:R-:W-:-:S04]  /*1560*/  VIADD R0, R0, 0x1 ;  /* 0x0000000100007836 */ /* 0x000fc80000000000 */
[----:B------:R-:W1:Y:S02]  /*1570*/  I2F.F64.U32 R4, R0 ;  /* 0x0000000000047312 */ /* 0x000e640000201800 */
[----:B-1----:R-:W-:-:S14]  /*1580*/  DSETP.GT.AND P0, PT, R8, R4, PT ;  /* 0x000000040800722a */ /* 0x002fdc0003f04000 */
[----:B------:R-:W-:Y:S05]  /*1590*/  @P0 BRA `(.L_x_31) ;  /* 0xffffffec00040947 */ /* 0x000fea000383ffff */
[----:B------:R-:W-:Y:S05]  /*15a0*/  EXIT ;  /* 0x000000000000794d */ /* 0x000fea0003800000 */
        .weak           $__internal_0_$__cuda_sm20_div_rn_f64_full
        .type           $__internal_0_$__cuda_sm20_div_rn_f64_full,@function
        .size           $__internal_0_$__cuda_sm20_div_rn_f64_full,($__internal_1_$__cuda_sm20_dsqrt_rn_f64_mediumpath_v1 - $__internal_0_$__cuda_sm20_div_rn_f64_full)
$__internal_0_$__cuda_sm20_div_rn_f64_full:
[C---:B------:R-:W-:Y:S01]  /*15b0*/  FSETP.GEU.AND P0, PT, |R37|.reuse, 1.469367938527859385e-39, PT ;  /* 0x001000002500780b */ /* 0x040fe20003f0e200 */
[----:B------:R-:W-:Y:S01]  /*15c0*/  IMAD.MOV.U32 R44, RZ, RZ, 0x1 ;  /* 0x00000001ff2c7424 */ /* 0x000fe200078e00ff */
[----:B------:R-:W-:Y:S01]  /*15d0*/  LOP3.LUT R34, R37, 0x800fffff, RZ, 0xc0, !PT ;  /* 0x800fffff25227812 */ /* 0x000fe200078ec0ff */
[----:B------:R-:W-:Y:S01]  /*15e0*/  BSSY.RECONVERGENT B2, `(.L_x_32) ;  /* 0x0000054000027945 */ /* 0x000fe20003800200 */
[C---:B------:R-:W-:Y:S02]  /*15f0*/  FSETP.GEU.AND P2, PT, |R39|.reuse, 1.469367938527859385e-39, PT ;  /* 0x001000002700780b */ /* 0x040fe40003f4e200 */
[----:B------:R-:W-:Y:S01]  /*1600*/  LOP3.LUT R35, R34, 0x3ff00000, RZ, 0xfc, !PT ;  /* 0x3ff0000022237812 */ /* 0x000fe200078efcff */
[----:B------:R-:W-:Y:S01]  /*1610*/  IMAD.MOV.U32 R34, RZ, RZ, R36 ;  /* 0x000000ffff227224 */ /* 0x000fe200078e0024 */
[----:B------:R-:W-:Y:S02]  /*1620*/  LOP3.LUT R4, R39, 0x7ff00000, RZ, 0xc0, !PT ;  /* 0x7ff0000027047812 */ /* 0x000fe400078ec0ff */
[----:B------:R-:W-:-:S03]  /*1630*/  LOP3.LUT R7, R37, 0x7ff00000, RZ, 0xc0, !PT ;  /* 0x7ff0000025077812 */ /* 0x000fc600078ec0ff */
[----:B------:R-:W-:Y:S01]  /*1640*/  @!P0 DMUL R34, R36, 8.98846567431157953865e+307 ;  /* 0x7fe0000024228828 */ /* 0x000fe20000000000 */
[----:B------:R-:W-:-:S03]  /*1650*/  ISETP.GE.U32.AND P1, PT, R4, R7, PT ;  /* 0x000000070400720c */ /* 0x000fc60003f26070 */
[----:B------:R-:W-:Y:S01]  /*1660*/  @!P2 LOP3.LUT R5, R37, 0x7ff00000, RZ, 0xc0, !PT ;  /* 0x7ff000002505a812 */ /* 0x000fe200078ec0ff */
[----:B------:R-:W-:Y:S01]  /*1670*/  @!P2 IMAD.MOV.U32 R46, RZ, RZ, RZ ;  /* 0x000000ffff2ea224 */ /* 0x000fe200078e00ff */
[----:B------:R-:W0:Y:S02]  /*1680*/  MUFU.RCP64H R45, R35 ;  /* 0x00000023002d7308 */ /* 0x000e240000001800 */
[----:B------:R-:W-:Y:S02]  /*1690*/  @!P2 ISETP.GE.U32.AND P3, PT, R4, R5, PT ;  /* 0x000000050400a20c */ /* 0x000fe40003f66070 */
[----:B------:R-:W-:Y:S02]  /*16a0*/  MOV R5, 0x1ca00000 ;  /* 0x1ca0000000057802 */ /* 0x000fe40000000f00 */
[----:B------:R-:W-:Y:S02]  /*16b0*/  @!P0 LOP3.LUT R7, R35, 0x7ff00000, RZ, 0xc0, !PT ;  /* 0x7ff0000023078812 */ /* 0x000fe400078ec0ff */
[----:B------:R-:W-:-:S04]  /*16c0*/  @!P2 SEL R43, R5, 0x63400000, !P3 ;  /* 0x63400000052ba807 */ /* 0x000fc80005800000 */
[----:B------:R-:W-:-:S04]  /*16d0*/  @!P2 LOP3.LUT R6, R43, 0x80000000, R39, 0xf8, !PT ;  /* 0x800000002b06a812 */ /* 0x000fc800078ef827 */
[----:B------:R-:W-:Y:S01]  /*16e0*/  @!P2 LOP3.LUT R47, R6, 0x100000, RZ, 0xfc, !PT ;  /* 0x00100000062fa812 */ /* 0x000fe200078efcff */
[----:B0-----:R-:W-:Y:S01]  /*16f0*/  DFMA R40, R44, -R34, 1 ;  /* 0x3ff000002c28742b */ /* 0x001fe20000000822 */
[----:B------:R-:W-:-:S07]  /*1700*/  IMAD.MOV.U32 R6, RZ, RZ, R4 ;  /* 0x000000ffff067224 */ /* 0x000fce00078e0004 */
[----:B------:R-:W-:-:S08]  /*1710*/  DFMA R40, R40, R40, R40 ;  /* 0x000000282828722b */ /* 0x000fd00000000028 */
[----:B------:R-:W-:Y:S01]  /*1720*/  DFMA R44, R44, R40, R44 ;  /* 0x000000282c2c722b */ /* 0x000fe2000000002c */
[----:B------:R-:W-:Y:S01]  /*1730*/  SEL R41, R5, 0x63400000, !P1 ;  /* 0x6340000005297807 */ /* 0x000fe20004800000 */
[----:B------:R-:W-:-:S03]  /*1740*/  IMAD.MOV.U32 R40, RZ, RZ, R38 ;  /* 0x000000ffff287224 */ /* 0x000fc600078e0026 */
[----:B------:R-:W-:-:S03]  /*1750*/  LOP3.LUT R41, R41, 0x800fffff, R39, 0xf8, !PT ;  /* 0x800fffff29297812 */ /* 0x000fc600078ef827 */
[----:B------:R-:W-:-:S03]  /*1760*/  DFMA R42, R44, -R34, 1 ;  /* 0x3ff000002c2a742b */ /* 0x000fc60000000822 */
[----:B------:R-:W-:-:S05]  /*1770*/  @!P2 DFMA R40, R40, 2, -R46 ;  /* 0x400000002828a82b */ /* 0x000fca000000082e */
[----:B------:R-:W-:-:S05]  /*1780*/  DFMA R42, R44, R42, R44 ;  /* 0x0000002a2c2a722b */ /* 0x000fca000000002c */
[----:B------:R-:W-:-:S03]  /*1790*/  @!P2 LOP3.LUT R6, R41, 0x7ff00000, RZ, 0xc0, !PT ;  /* 0x7ff000002906a812 */ /* 0x000fc600078ec0ff */
[----:B------:R-:W-:Y:S02]  /*17a0*/  DMUL R44, R42, R40 ;  /* 0x000000282a2c7228 */ /* 0x000fe40000000000 */
[----:B------:R-:W-:-:S05]  /*17b0*/  VIADD R46, R6, 0xffffffff ;  /* 0xffffffff062e7836 */ /* 0x000fca0000000000 */
[----:B------:R-:W-:Y:S01]  /*17c0*/  ISETP.GT.U32.AND P0, PT, R46, 0x7feffffe, PT ;  /* 0x7feffffe2e00780c */ /* 0x000fe20003f04070 */
[----:B------:R-:W-:Y:S01]  /*17d0*/  VIADD R46, R7, 0xffffffff ;  /* 0xffffffff072e7836 */ /* 0x000fe20000000000 */
[----:B------:R-:W-:-:S04]  /*17e0*/  DFMA R48, R44, -R34, R40 ;  /* 0x800000222c30722b */ /* 0x000fc80000000028 */
[----:B------:R-:W-:-:S04]  /*17f0*/  ISETP.GT.U32.OR P0, PT, R46, 0x7feffffe, P0 ;  /* 0x7feffffe2e00780c */ /* 0x000fc80000704470 */
[----:B------:R-:W-:-:S09]  /*1800*/  DFMA R42, R42, R48, R44 ;  /* 0x000000302a2a722b */ /* 0x000fd2000000002c */
[----:B------:R-:W-:Y:S05]  /*1810*/  @P0 BRA `(.L_x_33) ;  /* 0x00000000006c0947 */ /* 0x000fea0003800000 */
[----:B------:R-:W-:-:S04]  /*1820*/  LOP3.LUT R7, R37, 0x7ff00000, RZ, 0xc0, !PT ;  /* 0x7ff0000025077812 */ /* 0x000fc800078ec0ff */
[CC--:B------:R-:W-:Y:S02]  /*1830*/  VIADDMNMX R6, R4.reuse, -R7.reuse, 0xb9600000, !PT ;  /* 0xb960000004067446 */ /* 0x0c0fe40007800907 */
[----:B------:R-:W-:Y:S02]  /*1840*/  ISETP.GE.U32.AND P0, PT, R4, R7, PT ;  /* 0x000000070400720c */ /* 0x000fe40003f06070 */
[----:B------:R-:W-:Y:S02]  /*1850*/  VIMNMX R6, PT, PT, R6, 0x46a00000, PT ;  /* 0x46a0000006067848 */ /* 0x000fe40003fe0100 */
[----:B------:R-:W-:-:S05]  /*1860*/  SEL R5, R5, 0x63400000, !P0 ;  /* 0x6340000005057807 */ /* 0x000fca0004000000 */
[----:B------:R-:W-:Y:S01]  /*1870*/  IMAD.IADD R5, R6, 0x1, -R5 ;  /* 0x0000000106057824 */ /* 0x000fe200078e0a05 */
[----:B------:R-:W-:-:S03]  /*1880*/  MOV R6, RZ ;  /* 0x000000ff00067202 */ /* 0x000fc60000000f00 */
[----:B------:R-:W-:-:S06]  /*1890*/  VIADD R7, R5, 0x7fe00000 ;  /* 0x7fe0000005077836 */ /* 0x000fcc0000000000 */
[----:B------:R-:W-:-:S10]  /*18a0*/  DMUL R44, R42, R6 ;  /* 0x000000062a2c7228 */ /* 0x000fd40000000000 */
[----:B------:R-:W-:-:S13]  /*18b0*/  FSETP.GTU.AND P0, PT, |R45|, 1.469367938527859385e-39, PT ;  /* 0x001000002d00780b */ /* 0x000fda0003f0c200 */
[----:B------:R-:W-:Y:S05]  /*18c0*/  @P0 BRA `(.L_x_34) ;  /* 0x0000000000940947 */ /* 0x000fea0003800000 */
[----:B------:R-:W-:-:S06]  /*18d0*/  DFMA R34, R42, -R34, R40 ;  /* 0x800000222a22722b */ /* 0x000fcc0000000028 */
[----:B------:R-:W-:-:S04]  /*18e0*/  IMAD.MOV.U32 R34, RZ, RZ, RZ ;  /* 0x000000ffff227224 */ /* 0x000fc800078e00ff */
[C---:B------:R-:W-:Y:S02]  /*18f0*/  FSETP.NEU.AND P0, PT, R35.reuse, RZ, PT ;  /* 0x000000ff2300720b */ /* 0x040fe40003f0d000 */
[----:B------:R-:W-:-:S04]  /*1900*/  LOP3.LUT R36, R35, 0x80000000, R37, 0x48, !PT ;  /* 0x8000000023247812 */ /* 0x000fc800078e4825 */
[----:B------:R-:W-:-:S07]  /*1910*/  LOP3.LUT R35, R36, R7, RZ, 0xfc, !PT ;  /* 0x0000000724237212 */ /* 0x000fce00078efcff */
[----:B------:R-:W-:Y:S05]  /*1920*/  @!P0 BRA `(.L_x_34) ;  /* 0x00000000007c8947 */ /* 0x000fea0003800000 */
[----:B------:R-:W-:Y:S01]  /*1930*/  IMAD.MOV R7, RZ, RZ, -R5 ;  /* 0x000000ffff077224 */ /* 0x000fe200078e0a05 */
[----:B------:R-:W-:Y:S01]  /*1940*/  IADD3 R5, PT, PT, -R5, -0x43300000, RZ ;  /* 0xbcd0000005057810 */ /* 0x000fe20007ffe1ff */
[----:B------:R-:W-:-:S06]  /*1950*/  IMAD.MOV.U32 R6, RZ, RZ, RZ ;  /* 0x000000ffff067224 */ /* 0x000fcc00078e00ff */
[----:B------:R-:W-:Y:S02]  /*1960*/  DFMA R6, R44, -R6, R42 ;  /* 0x800000062c06722b */ /* 0x000fe4000000002a */
[----:B------:R-:W-:-:S08]  /*1970*/  DMUL.RP R42, R42, R34 ;  /* 0x000000222a2a7228 */ /* 0x000fd00000008000 */
[----:B------:R-:W-:Y:S02]  /*1980*/  FSETP.NEU.AND P0, PT, |R7|, R5, PT ;  /* 0x000000050700720b */ /* 0x000fe40003f0d200 */
[----:B------:R-:W-:Y:S02]  /*1990*/  LOP3.LUT R5, R43, R36, RZ, 0x3c, !PT ;  /* 0x000000242b057212 */ /* 0x000fe400078e3cff */
[----:B------:R-:W-:Y:S02]  /*19a0*/  FSEL R44, R42, R44, !P0 ;  /* 0x0000002c2a2c7208 */ /* 0x000fe40004000000 */
[----:B------:R-:W-:Y:S01]  /*19b0*/  FSEL R45, R5, R45, !P0 ;  /* 0x0000002d052d7208 */ /* 0x000fe20004000000 */
[----:B------:R-:W-:Y:S06]  /*19c0*/  BRA `(.L_x_34) ;  /* 0x0000000000547947 */ /* 0x000fec0003800000 */
.L_x_33:
[----:B------:R-:W-:-:S14]  /*19d0*/  DSETP.NAN.AND P0, PT, R38, R38, PT ;  /* 0x000000262600722a */ /* 0x000fdc0003f08000 */
[----:B------:R-:W-:Y:S05]  /*19e0*/  @P0 BRA `(.L_x_35) ;  /* 0x0000000000440947 */ /* 0x000fea0003800000 */
[----:B------:R-:W-:-:S14]  /*19f0*/  DSETP.NAN.AND P0, PT, R36, R36, PT ;  /* 0x000000242400722a */ /* 0x000fdc0003f08000 */
[----:B------:R-:W-:Y:S05]  /*1a00*/  @P0 BRA `(.L_x_36) ;  /* 0x0000000000300947 */ /* 0x000fea0003800000 */
[----:B------:R-:W-:Y:S01]  /*1a10*/  ISETP.NE.AND P0, PT, R6, R7, PT ;  /* 0x000000070600720c */ /* 0x000fe20003f05270 */
[----:B------:R-:W-:Y:S02]  /*1a20*/  IMAD.MOV.U32 R44, RZ, RZ, 0x0 ;  /* 0x00000000ff2c7424 */ /* 0x000fe400078e00ff */
[----:B------:R-:W-:-:S10]  /*1a30*/  IMAD.MOV.U32 R45, RZ, RZ, -0x80000 ;  /* 0xfff80000ff2d7424 */ /* 0x000fd400078e00ff */
[----:B------:R-:W-:Y:S05]  /*1a40*/  @!P0 BRA `(.L_x_34) ;  /* 0x0000000000348947 */ /* 0x000fea0003800000 */
[----:B------:R-:W-:Y:S02]  /*1a50*/  ISETP.NE.AND P0, PT, R6, 0x7ff00000, PT ;  /* 0x7ff000000600780c */ /* 0x000fe40003f05270 */
[----:B------:R-:W-:Y:S02]  /*1a60*/  LOP3.LUT R45, R39, 0x80000000, R37, 0x48, !PT ;  /* 0x80000000272d7812 */ /* 0x000fe400078e4825 */
[----:B------:R-:W-:-:S13]  /*1a70*/  ISETP.EQ.OR P0, PT, R7, RZ, !P0 ;  /* 0x000000ff0700720c */ /* 0x000fda0004702670 */
[----:B------:R-:W-:Y:S01]  /*1a80*/  @P0 LOP3.LUT R4, R45, 0x7ff00000, RZ, 0xfc, !PT ;  /* 0x7ff000002d040812 */ /* 0x000fe200078efcff */
[----:B------:R-:W-:Y:S02]  /*1a90*/  @!P0 IMAD.MOV.U32 R44, RZ, RZ, RZ ;  /* 0x000000ffff2c8224 */ /* 0x000fe400078e00ff */
[----:B------:R-:W-:Y:S01]  /*1aa0*/  @P0 IMAD.MOV.U32 R44, RZ, RZ, RZ ;  /* 0x000000ffff2c0224 */ /* 0x000fe200078e00ff */
[----:B------:R-:W-:Y:S01]  /*1ab0*/  @P0 MOV R45, R4 ;  /* 0x00000004002d0202 */ /* 0x000fe20000000f00 */
[----:B------:R-:W-:Y:S06]  /*1ac0*/  BRA `(.L_x_34) ;  /* 0x0000000000147947 */ /* 0x000fec0003800000 */
.L_x_36:
[----:B------:R-:W-:Y:S01]  /*1ad0*/  LOP3.LUT R45, R37, 0x80000, RZ, 0xfc, !PT ;  /* 0x00080000252d7812 */ /* 0x000fe200078efcff */
[----:B------:R-:W-:Y:S01]  /*1ae0*/  IMAD.MOV.U32 R44, RZ, RZ, R36 ;  /* 0x000000ffff2c7224 */ /* 0x000fe200078e0024 */
[----:B------:R-:W-:Y:S06]  /*1af0*/  BRA `(.L_x_34) ;  /* 0x0000000000087947 */ /* 0x000fec0003800000 */
.L_x_35:
[----:B------:R-:W-:Y:S01]  /*1b00*/  LOP3.LUT R45, R39, 0x80000, RZ, 0xfc, !PT ;  /* 0x00080000272d7812 */ /* 0x000fe200078efcff */
[----:B------:R-:W-:-:S07]  /*1b10*/  IMAD.MOV.U32 R44, RZ, RZ, R38 ;  /* 0x000000ffff2c7224 */ /* 0x000fce00078e0026 */
.L_x_34:
[----:B------:R-:W-:Y:S05]  /*1b20*/  BSYNC.RECONVERGENT B2 ;  /* 0x0000000000027941 */ /* 0x000fea0003800200 */
.L_x_32:
[----:B------:R-:W-:Y:S02]  /*1b30*/  IMAD.MOV.U32 R4, RZ, RZ, R2 ;  /* 0x000000ffff047224 */ /* 0x000fe400078e0002 */
[----:B------:R-:W-:Y:S02]  /*1b40*/  IMAD.MOV.U32 R5, RZ, RZ, 0x0 ;  /* 0x00000000ff057424 */ /* 0x000fe400078e00ff */
[----:B------:R-:W-:Y:S02]  /*1b50*/  IMAD.MOV.U32 R6, RZ, RZ, R44 ;  /* 0x000000ffff067224 */ /* 0x000fe400078e002c */
[----:B------:R-:W-:Y:S01]  /*1b60*/  IMAD.MOV.U32 R7, RZ, RZ, R45 ;  /* 0x000000ffff077224 */ /* 0x000fe200078e002d */
[----:B------:R-:W-:Y:S06]  /*1b70*/  RET.REL.NODEC R4 `(update_velocity) ;  /* 0xffffffe404207950 */ /* 0x000fec0003c3ffff */
        .weak           $__internal_1_$__cuda_sm20_dsqrt_rn_f64_mediumpath_v1
        .type           $__internal_1_$__cuda_sm20_dsqrt_rn_f64_mediumpath_v1,@function
        .size           $__internal_1_$__cuda_sm20_dsqrt_rn_f64_mediumpath_v1,($update_velocity$__internal_accurate_pow - $__internal_1_$__cuda_sm20_dsqrt_rn_f64_mediumpath_v1)
$__internal_1_$__cuda_sm20_dsqrt_rn_f64_mediumpath_v1:
[----:B------:R-:W-:Y:S01]  /*1b80*/  ISETP.GE.U32.AND P0, PT, R4, -0x3400000, PT ;  /* 0xfcc000000400780c */ /* 0x000fe20003f06070 */
[----:B------:R-:W-:Y:S01]  /*1b90*/  BSSY.RECONVERGENT B2, `(.L_x_37) ;  /* 0x0000028000027945 */ /* 0x000fe20003800200 */
[----:B------:R-:W-:Y:S01]  /*1ba0*/  IMAD.MOV.U32 R34, RZ, RZ, R36 ;  /* 0x000000ffff227224 */ /* 0x000fe200078e0024 */
[----:B------:R-:W-:Y:S01]  /*1bb0*/  MOV R4, R40 ;  /* 0x0000002800047202 */ /* 0x000fe20000000f00 */
[----:B------:R-:W-:Y:S02]  /*1bc0*/  IMAD.MOV.U32 R5, RZ, RZ, R41 ;  /* 0x000000ffff057224 */ /* 0x000fe400078e0029 */
[----:B------:R-:W-:Y:S02]  /*1bd0*/  IMAD.MOV.U32 R32, RZ, RZ, R6 ;  /* 0x000000ffff207224 */ /* 0x000fe400078e0006 */
[----:B------:R-:W-:-:S05]  /*1be0*/  IMAD.MOV.U32 R33, RZ, RZ, R7 ;  /* 0x000000ffff217224 */ /* 0x000fca00078e0007 */
[----:B------:R-:W-:Y:S05]  /*1bf0*/  @!P0 BRA `(.L_x_38) ;  /* 0x0000000000208947 */ /* 0x000fea0003800000 */
[----:B------:R-:W-:-:S10]  /*1c00*/  DFMA.RM R4, R4, R34, R38 ;  /* 0x000000220404722b */ /* 0x000fd40000004026 */
[----:B------:R-:W-:-:S05]  /*1c10*/  IADD3 R34, P0, PT, R4, 0x1, RZ ;  /* 0x0000000104227810 */ /* 0x000fca0007f1e0ff */
[----:B------:R-:W-:-:S06]  /*1c20*/  IMAD.X R35, RZ, RZ, R5, P0 ;  /* 0x000000ffff237224 */ /* 0x000fcc00000e0605 */
[----:B------:R-:W-:-:S08]  /*1c30*/  DFMA.RP R32, -R4, R34, R32 ;  /* 0x000000220420722b */ /* 0x000fd00000008120 */
[----:B------:R-:W-:-:S06]  /*1c40*/  DSETP.GT.AND P0, PT, R32, RZ, PT ;  /* 0x000000ff2000722a */ /* 0x000fcc0003f04000 */
[----:B------:R-:W-:Y:S02]  /*1c50*/  FSEL R4, R34, R4, P0 ;  /* 0x0000000422047208 */ /* 0x000fe40000000000 */
[----:B------:R-:W-:Y:S01]  /*1c60*/  FSEL R5, R35, R5, P0 ;  /* 0x0000000523057208 */ /* 0x000fe20000000000 */
[----:B------:R-:W-:Y:S06]  /*1c70*/  BRA `(.L_x_39) ;  /* 0x0000000000647947 */ /* 0x000fec0003800000 */
.L_x_38:
[----:B------:R-:W-:-:S14]  /*1c80*/  DSETP.NE.AND P0, PT, R32, RZ, PT ;  /* 0x000000ff2000722a */ /* 0x000fdc0003f05000 */
[----:B------:R-:W-:Y:S05]  /*1c90*/  @!P0 BRA `(.L_x_40) ;  /* 0x0000000000588947 */ /* 0x000fea0003800000 */
[----:B------:R-:W-:-:S13]  /*1ca0*/  ISETP.GE.AND P0, PT, R33, RZ, PT ;  /* 0x000000ff2100720c */ /* 0x000fda0003f06270 */
[----:B------:R-:W-:Y:S02]  /*1cb0*/  @!P0 IMAD.MOV.U32 R4, RZ, RZ, 0x0 ;  /* 0x00000000ff048424 */ /* 0x000fe400078e00ff */
[----:B------:R-:W-:Y:S01]  /*1cc0*/  @!P0 IMAD.MOV.U32 R5, RZ, RZ, -0x80000 ;  /* 0xfff80000ff058424 */ /* 0x000fe200078e00ff */
[----:B------:R-:W-:Y:S06]  /*1cd0*/  @!P0 BRA `(.L_x_39) ;  /* 0x00000000004c8947 */ /* 0x000fec0003800000 */
[----:B------:R-:W-:-:S13]  /*1ce0*/  ISETP.GT.AND P0, PT, R33, 0x7fefffff, PT ;  /* 0x7fefffff2100780c */ /* 0x000fda0003f04270 */
[----:B------:R-:W-:Y:S05]  /*1cf0*/  @P0 BRA `(.L_x_40) ;  /* 0x0000000000400947 */ /* 0x000fea0003800000 */
[----:B------:R-:W-:Y:S01]  /*1d00*/  DMUL R4, R32, 8.11296384146066816958e+31 ;  /* 0x4690000020047828 */ /* 0x000fe20000000000 */
[----:B------:R-:W-:Y:S01]  /*1d10*/  IMAD.MOV.U32 R36, RZ, RZ, 0x0 ;  /* 0x00000000ff247424 */ /* 0x000fe200078e00ff */
[----:B------:R-:W-:Y:S01]  /*1d20*/  MOV R32, RZ ;  /* 0x000000ff00207202 */ /* 0x000fe20000000f00 */
[----:B------:R-:W-:-:S03]  /*1d30*/  IMAD.MOV.U32 R37, RZ, RZ, 0x3fd80000 ;  /* 0x3fd80000ff257424 */ /* 0x000fc600078e00ff */
[----:B------:R-:W0:Y:S02]  /*1d40*/  MUFU.RSQ64H R33, R5 ;  /* 0x0000000500217308 */ /* 0x000e240000001c00 */
[----:B0-----:R-:W-:-:S08]  /*1d50*/  DMUL R34, R32, R32 ;  /* 0x0000002020227228 */ /* 0x001fd00000000000 */
[----:B------:R-:W-:-:S08]  /*1d60*/  DFMA R34, R4, -R34, 1 ;  /* 0x3ff000000422742b */ /* 0x000fd00000000822 */
[----:B------:R-:W-:Y:S02]  /*1d70*/  DFMA R36, R34, R36, 0.5 ;  /* 0x3fe000002224742b */ /* 0x000fe40000000024 */
[----:B------:R-:W-:-:S08]  /*1d80*/  DMUL R34, R32, R34 ;  /* 0x0000002220227228 */ /* 0x000fd00000000000 */
[----:B------:R-:W-:-:S08]  /*1d90*/  DFMA R34, R36, R34, R32 ;  /* 0x000000222422722b */ /* 0x000fd00000000020 */
[----:B------:R-:W-:Y:S02]  /*1da0*/  DMUL R32, R4, R34 ;  /* 0x0000002204207228 */ /* 0x000fe40000000000 */
[----:B------:R-:W-:-:S06]  /*1db0*/  VIADD R35, R35, 0xfff00000 ;  /* 0xfff0000023237836 */ /* 0x000fcc0000000000 */
[----:B------:R-:W-:-:S08]  /*1dc0*/  DFMA R36, R32, -R32, R4 ;  /* 0x800000202024722b */ /* 0x000fd00000000004 */
[----:B------:R-:W-:-:S10]  /*1dd0*/  DFMA R4, R34, R36, R32 ;  /* 0x000000242204722b */ /* 0x000fd40000000020 */
[----:B------:R-:W-:Y:S01]  /*1de0*/  VIADD R5, R5, 0xfcb00000 ;  /* 0xfcb0000005057836 */ /* 0x000fe20000000000 */
[----:B------:R-:W-:Y:S06]  /*1df0*/  BRA `(.L_x_39) ;  /* 0x0000000000047947 */ /* 0x000fec0003800000 */
.L_x_40:
[----:B------:R-:W-:-:S11]  /*1e00*/  DADD R4, R32, R32 ;  /* 0x0000000020047229 */ /* 0x000fd60000000020 */
.L_x_39:
[----:B------:R-:W-:Y:S05]  /*1e10*/  BSYNC.RECONVERGENT B2 ;  /* 0x0000000000027941 */ /* 0x000fea0003800200 */
.L_x_37:
[----:B------:R-:W-:Y:S01]  /*1e20*/  IMAD.MOV.U32 R32, RZ, RZ, R4 ;  /* 0x000000ffff207224 */ /* 0x000fe200078e0004 */
[----:B------:R-:W-:Y:S01]  /*1e30*/  MOV R4, R2 ;  /* 0x0000000200047202 */ /* 0x000fe20000000f00 */
[----:B------:R-:W-:Y:S02]  /*1e40*/  IMAD.MOV.U32 R33, RZ, RZ, R5 ;  /* 0x000000ffff217224 */ /* 0x000fe400078e0005 */
[----:B------:R-:W-:-:S04]  /*1e50*/  IMAD.MOV.U32 R5, RZ, RZ, 0x0 ;  /* 0x00000000ff057424 */ /* 0x000fc800078e00ff */
[----:B------:R-:W-:Y:S05]  /*1e60*/  RET.REL.NODEC R4 `(update_velocity) ;  /* 0xffffffe004647950 */ /* 0x000fea0003c3ffff */
        .type           $update_velocity$__internal_accurate_pow,@function
        .size           $update_velocity$__internal_accurate_pow,(.L_x_45 - $update_velocity$__internal_accurate_pow)
$update_velocity$__internal_accurate_pow:
[----:B------:R-:W-:Y:S01]  /*1e70*/  ISETP.GT.U32.AND P0, PT, R5, 0xfffff, PT ;  /* 0x000fffff0500780c */ /* 0x000fe20003f04070 */
[----:B------:R-:W-:Y:S01]  /*1e80*/  IMAD.MOV.U32 R38, RZ, RZ, R5 ;  /* 0x000000ffff267224 */ /* 0x000fe200078e0005 */
[----:B------:R-:W-:Y:S01]  /*1e90*/  UMOV UR10, 0x7d2cafe2 ;  /* 0x7d2cafe2000a7882 */ /* 0x000fe20000000000 */
[----:B------:R-:W-:Y:S01]  /*1ea0*/  IMAD.MOV.U32 R42, RZ, RZ, 0x41ad3b5a ;  /* 0x41ad3b5aff2a7424 */ /* 0x000fe200078e00ff */
[----:B------:R-:W-:Y:S01]  /*1eb0*/  UMOV UR11, 0x3eb0f5ff ;  /* 0x3eb0f5ff000b7882 */ /* 0x000fe20000000000 */
[----:B------:R-:W-:Y:S01]  /*1ec0*/  IMAD.MOV.U32 R43, RZ, RZ, 0x3ed0f5d2 ;  /* 0x3ed0f5d2ff2b7424 */ /* 0x000fe200078e00ff */
[----:B------:R-:W-:Y:S01]  /*1ed0*/  UMOV UR12, 0x3b39803f ;  /* 0x3b39803f000c7882 */ /* 0x000fe20000000000 */
[----:B------:R-:W-:-:S06]  /*1ee0*/  UMOV UR13, 0x3c7abc9e ;  /* 0x3c7abc9e000d7882 */ /* 0x000fcc0000000000 */
[----:B------:R-:W-:Y:S01]  /*1ef0*/  @!P0 DMUL R36, R4, 1.80143985094819840000e+16 ;  /* 0x4350000004248828 */ /* 0x000fe20000000000 */
[----:B------:R-:W-:-:S09]  /*1f00*/  SHF.R.U32.HI R5, RZ, 0x14, R5 ;  /* 0x00000014ff057819 */ /* 0x000fd20000011605 */
[----:B------:R-:W-:Y:S01]  /*1f10*/  @!P0 IMAD.MOV.U32 R38, RZ, RZ, R37 ;  /* 0x000000ffff268224 */ /* 0x000fe200078e0025 */
[----:B------:R-:W-:Y:S01]  /*1f20*/  @!P0 LEA.HI R5, R37, 0xffffffca, RZ, 0xc ;  /* 0xffffffca25058811 */ /* 0x000fe200078f60ff */
[----:B------:R-:W-:-:S03]  /*1f30*/  @!P0 IMAD.MOV.U32 R4, RZ, RZ, R36 ;  /* 0x000000ffff048224 */ /* 0x000fc600078e0024 */
[----:B------:R-:W-:Y:S01]  /*1f40*/  LOP3.LUT R38, R38, 0x800fffff, RZ, 0xc0, !PT ;  /* 0x800fffff26267812 */ /* 0x000fe200078ec0ff */
[----:B------:R-:W-:Y:S02]  /*1f50*/  IMAD.MOV.U32 R40, RZ, RZ, R4 ;  /* 0x000000ffff287224 */ /* 0x000fe400078e0004 */
[----:B------:R-:W-:Y:S01]  /*1f60*/  VIADD R4, R5, 0xfffffc01 ;  /* 0xfffffc0105047836 */ /* 0x000fe20000000000 */
[----:B------:R-:W-:Y:S01]  /*1f70*/  LOP3.LUT R41, R38, 0x3ff00000, RZ, 0xfc, !PT ;  /* 0x3ff0000026297812 */ /* 0x000fe200078efcff */
[----:B------:R-:W-:-:S03]  /*1f80*/  IMAD.MOV.U32 R38, RZ, RZ, RZ ;  /* 0x000000ffff267224 */ /* 0x000fc600078e00ff */
[----:B------:R-:W-:-:S13]  /*1f90*/  ISETP.GE.U32.AND P1, PT, R41, 0x3ff6a09f, PT ;  /* 0x3ff6a09f2900780c */ /* 0x000fda0003f26070 */
[----:B------:R-:W-:Y:S01]  /*1fa0*/  @P1 VIADD R39, R41, 0xfff00000 ;  /* 0xfff0000029271836 */ /* 0x000fe20000000000 */
[----:B------:R-:W-:Y:S01]  /*1fb0*/  @P1 IADD3 R4, PT, PT, R5, -0x3fe, RZ ;  /* 0xfffffc0205041810 */ /* 0x000fe20007ffe0ff */
[----:B------:R-:W-:-:S03]  /*1fc0*/  IMAD.MOV.U32 R5, RZ, RZ, 0x43300000 ;  /* 0x43300000ff057424 */ /* 0x000fc600078e00ff */
[----:B------:R-:W-:Y:S02]  /*1fd0*/  @P1 MOV R41, R39 ;  /* 0x0000002700291202 */ /* 0x000fe40000000f00 */
[----:B------:R-:W-:-:S04]  /*1fe0*/  LOP3.LUT R4, R4, 0x80000000, RZ, 0x3c, !PT ;  /* 0x8000000004047812 */ /* 0x000fc800078e3cff */
[C---:B------:R-:W-:Y:S02]  /*1ff0*/  DADD R46, R40.reuse, 1 ;  /* 0x3ff00000282e7429 */ /* 0x040fe40000000000 */
[----:B------:R-:W-:-:S04]  /*2000*/  DADD R40, R40, -1 ;  /* 0xbff0000028287429 */ /* 0x000fc80000000000 */
[----:B------:R-:W0:Y:S02]  /*2010*/  MUFU.RCP64H R39, R47 ;  /* 0x0000002f00277308 */ /* 0x000e240000001800 */
[----:B0-----:R-:W-:-:S08]  /*2020*/  DFMA R44, -R46, R38, 1 ;  /* 0x3ff000002e2c742b */ /* 0x001fd00000000126 */
[----:B------:R-:W-:-:S08]  /*2030*/  DFMA R44, R44, R44, R44 ;  /* 0x0000002c2c2c722b */ /* 0x000fd0000000002c */
[----:B------:R-:W-:-:S08]  /*2040*/  DFMA R44, R38, R44, R38 ;  /* 0x0000002c262c722b */ /* 0x000fd00000000026 */
[----:B------:R-:W-:-:S08]  /*2050*/  DMUL R38, R40, R44 ;  /* 0x0000002c28267228 */ /* 0x000fd00000000000 */
[----:B------:R-:W-:-:S08]  /*2060*/  DFMA R38, R40, R44, R38 ;  /* 0x0000002c2826722b */ /* 0x000fd00000000026 */
[----:B------:R-:W-:-:S08]  /*2070*/  DMUL R50, R38, R38 ;  /* 0x0000002626327228 */ /* 0x000fd00000000000 */
[----:B------:R-:W-:Y:S01]  /*2080*/  DFMA R42, R50, UR10, R42 ;  /* 0x0000000a322a7c2b */ /* 0x000fe2000800002a */
[----:B------:R-:W-:Y:S01]  /*2090*/  UMOV UR10, 0x75488a3f ;  /* 0x75488a3f000a7882 */ /* 0x000fe20000000000 */
[----:B------:R-:W-:-:S06]  /*20a0*/  UMOV UR11, 0x3ef3b20a ;  /* 0x3ef3b20a000b7882 */ /* 0x000fcc0000000000 */
[----:B------:R-:W-:Y:S01]  /*20b0*/  DFMA R48, R50, R42, UR10 ;  /* 0x0000000a32307e2b */ /* 0x000fe2000800002a */
[----:B------:R-:W-:Y:S01]  /*20c0*/  UMOV UR10, 0xe4faecd5 ;  /* 0xe4faecd5000a7882 */ /* 0x000fe20000000000 */
[----:B------:R-:W-:Y:S01]  /*20d0*/  UMOV UR11, 0x3f1745cd ;  /* 0x3f1745cd000b7882 */ /* 0x000fe20000000000 */
[----:B------:R-:W-:-:S05]  /*20e0*/  DADD R42, R40, -R38 ;  /* 0x00000000282a7229 */ /* 0x000fca0000000826 */
[----:B------:R-:W-:Y:S01]  /*20f0*/  DFMA R48, R50, R48, UR10 ;  /* 0x0000000a32307e2b */ /* 0x000fe20008000030 */
[----:B------:R-:W-:Y:S01]  /*2100*/  UMOV UR10, 0x258a578b ;  /* 0x258a578b000a7882 */ /* 0x000fe20000000000 */
[----:B------:R-:W-:Y:S01]  /*2110*/  UMOV UR11, 0x3f3c71c7 ;  /* 0x3f3c71c7000b7882 */ /* 0x000fe20000000000 */
[----:B------:R-:W-:-:S05]  /*2120*/  DADD R42, R42, R42 ;  /* 0x000000002a2a7229 */ /* 0x000fca000000002a */
[----:B------:R-:W-:Y:S01]  /*2130*/  DFMA R48, R50, R48, UR10 ;  /* 0x0000000a32307e2b */ /* 0x000fe20008000030 */
[----:B------:R-:W-:Y:S01]  /*2140*/  UMOV UR10, 0x9242b910 ;  /* 0x9242b910000a7882 */ /* 0x000fe20000000000 */
[----:B------:R-:W-:Y:S01]  /*2150*/  UMOV UR11, 0x3f624924 ;  /* 0x3f624924000b7882 */ /* 0x000fe20000000000 */
[----:B------:R-:W-:-:S05]  /*2160*/  DFMA R42, R40, -R38, R42 ;  /* 0x80000026282a722b */ /* 0x000fca000000002a */
[----:B------:R-:W-:Y:S01]  /*2170*/  DFMA R48, R50, R48, UR10 ;  /* 0x0000000a32307e2b */ /* 0x000fe20008000030 */
[----:B------:R-:W-:Y:S01]  /*2180*/  UMOV UR10, 0x99999dfb ;  /* 0x99999dfb000a7882 */ /* 0x000fe20000000000 */
[----:B------:R-:W-:Y:S01]  /*2190*/  UMOV UR11, 0x3f899999 ;  /* 0x3f899999000b7882 */ /* 0x000fe20000000000 */
[----:B------:R-:W-:Y:S02]  /*21a0*/  DMUL R42, R44, R42 ;  /* 0x0000002a2c2a7228 */ /* 0x000fe40000000000 */
[----:B------:R-:W-:-:S03]  /*21b0*/  DMUL R44, R38, R38 ;  /* 0x00000026262c7228 */ /* 0x000fc60000000000 */
[----:B------:R-:W-:Y:S01]  /*21c0*/  DFMA R48, R50, R48, UR10 ;  /* 0x0000000a32307e2b */ /* 0x000fe20008000030 */
[----:B------:R-:W-:Y:S01]  /*21d0*/  UMOV UR10, 0x55555555 ;  /* 0x55555555000a7882 */ /* 0x000fe20000000000 */
[----:B------:R-:W-:-:S03]  /*21e0*/  UMOV UR11, 0x3fb55555 ;  /* 0x3fb55555000b7882 */ /* 0x000fc60000000000 */
[----:B------:R-:W-:-:S03]  /*21f0*/  DMUL R36, R38, R44 ;  /* 0x0000002c26247228 */ /* 0x000fc60000000000 */
[----:B------:R-:W-:-:S08]  /*2200*/  DFMA R40, R50, R48, UR10 ;  /* 0x0000000a32287e2b */ /* 0x000fd00008000030 */
[----:B------:R-:W-:Y:S01]  /*2210*/  DADD R46, -R40, UR10 ;  /* 0x0000000a282e7e29 */ /* 0x000fe20008000100 */
[----:B------:R-:W-:Y:S01]  /*2220*/  UMOV UR10, 0xb9e7b0 ;  /* 0x00b9e7b0000a7882 */ /* 0x000fe20000000000 */
[----:B------:R-:W-:-:S06]  /*2230*/  UMOV UR11, 0x3c46a4cb ;  /* 0x3c46a4cb000b7882 */ /* 0x000fcc0000000000 */
[----:B------:R-:W-:Y:S02]  /*2240*/  DFMA R46, R50, R48, R46 ;  /* 0x00000030322e722b */ /* 0x000fe4000000002e */
[----:B------:R-:W-:Y:S01]  /*2250*/  DFMA R48, R38, R38, -R44 ;  /* 0x000000262630722b */ /* 0x000fe2000000082c */
[----:B------:R-:W-:Y:S02]  /*2260*/  VIADD R51, R43, 0x100000 ;  /* 0x001000002b337836 */ /* 0x000fe40000000000 */
[----:B------:R-:W-:-:S06]  /*2270*/  IMAD.MOV.U32 R50, RZ, RZ, R42 ;  /* 0x000000ffff327224 */ /* 0x000fcc00078e002a */
[----:B------:R-:W-:Y:S02]  /*2280*/  DFMA R48, R38, R50, R48 ;  /* 0x000000322630722b */ /* 0x000fe40000000030 */
[----:B------:R-:W-:Y:S01]  /*2290*/  DADD R50, R46, -UR10 ;  /* 0x8000000a2e327e29 */ /* 0x000fe20008000000 */
[----:B------:R-:W-:Y:S01]  /*22a0*/  UMOV UR10, 0x80000000 ;  /* 0x80000000000a7882 */ /* 0x000fe20000000000 */
[----:B------:R-:W-:Y:S01]  /*22b0*/  DFMA R46, R38, R44, -R36 ;  /* 0x0000002c262e722b */ /* 0x000fe20000000824 */
[----:B------:R-:W-:Y:S02]  /*22c0*/  UMOV UR11, 0x43300000 ;  /* 0x43300000000b7882 */ /* 0x000fe40000000000 */
[----:B------:R-:W-:Y:S01]  /*22d0*/  DADD R4, R4, -UR10 ;  /* 0x8000000a04047e29 */ /* 0x000fe20008000000 */
[----:B------:R-:W-:Y:S01]  /*22e0*/  UMOV UR10, 0xfefa39ef ;  /* 0xfefa39ef000a7882 */ /* 0x000fe20000000000 */
[----:B------:R-:W-:-:S03]  /*22f0*/  UMOV UR11, 0x3fe62e42 ;  /* 0x3fe62e42000b7882 */ /* 0x000fc60000000000 */
[----:B------:R-:W-:Y:S02]  /*2300*/  DFMA R46, R42, R44, R46 ;  /* 0x0000002c2a2e722b */ /* 0x000fe4000000002e */
[----:B------:R-:W-:-:S06]  /*2310*/  DADD R44, R40, R50 ;  /* 0x00000000282c7229 */ /* 0x000fcc0000000032 */
[----:B------:R-:W-:Y:S02]  /*2320*/  DFMA R46, R38, R48, R46 ;  /* 0x00000030262e722b */ /* 0x000fe4000000002e */
[----:B------:R-:W-:Y:S02]  /*2330*/  DADD R48, R40, -R44 ;  /* 0x0000000028307229 */ /* 0x000fe4000000082c */
[----:B------:R-:W-:-:S06]  /*2340*/  DMUL R40, R44, R36 ;  /* 0x000000242c287228 */ /* 0x000fcc0000000000 */
[----:B------:R-:W-:Y:S02]  /*2350*/  DADD R50, R50, R48 ;  /* 0x0000000032327229 */ /* 0x000fe40000000030 */
[----:B------:R-:W-:-:S08]  /*2360*/  DFMA R48, R44, R36, -R40 ;  /* 0x000000242c30722b */ /* 0x000fd00000000828 */
[----:B------:R-:W-:-:S08]  /*2370*/  DFMA R46, R44, R46, R48 ;  /* 0x0000002e2c2e722b */ /* 0x000fd00000000030 */
[----:B------:R-:W-:-:S08]  /*2380*/  DFMA R50, R50, R36, R46 ;  /* 0x000000243232722b */ /* 0x000fd0000000002e */
[----:B------:R-:W-:-:S08]  /*2390*/  DADD R44, R40, R50 ;  /* 0x00000000282c7229 */ /* 0x000fd00000000032 */
[--C-:B------:R-:W-:Y:S02]  /*23a0*/  DADD R36, R38, R44.reuse ;  /* 0x0000000026247229 */ /* 0x100fe4000000002c */
[----:B------:R-:W-:-:S06]  /*23b0*/  DADD R40, R40, -R44 ;  /* 0x0000000028287229 */ /* 0x000fcc000000082c */
[----:B------:R-:W-:Y:S02]  /*23c0*/  DADD R38, R38, -R36 ;  /* 0x0000000026267229 */ /* 0x000fe40000000824 */
[----:B------:R-:W-:-:S06]  /*23d0*/  DADD R40, R50, R40 ;  /* 0x0000000032287229 */ /* 0x000fcc0000000028 */
[----:B------:R-:W-:-:S08]  /*23e0*/  DADD R38, R44, R38 ;  /* 0x000000002c267229 */ /* 0x000fd00000000026 */
[----:B------:R-:W-:-:S08]  /*23f0*/  DADD R38, R40, R38 ;  /* 0x0000000028267229 */ /* 0x000fd00000000026 */
[----:B------:R-:W-:-:S08]  /*2400*/  DADD R42, R42, R38 ;  /* 0x000000002a2a7229 */ /* 0x000fd00000000026 */
[----:B------:R-:W-:-:S08]  /*2410*/  DADD R40, R36, R42 ;  /* 0x0000000024287229 */ /* 0x000fd0000000002a */
[--C-:B------:R-:W-:Y:S02]  /*2420*/  DFMA R38, R4, UR10, R40.reuse ;  /* 0x0000000a04267c2b */ /* 0x100fe40008000028 */
[----:B------:R-:W-:-:S06]  /*2430*/  DADD R44, R36, -R40 ;  /* 0x00000000242c7229 */ /* 0x000fcc0000000828 */
[----:B------:R-:W-:Y:S02]  /*2440*/  DFMA R36, R4, -UR10, R38 ;  /* 0x8000000a04247c2b */ /* 0x000fe40008000026 */
[----:B------:R-:W-:-:S06]  /*2450*/  DADD R44, R42, R44 ;  /* 0x000000002a2c7229 */ /* 0x000fcc000000002c */
[----:B------:R-:W-:-:S08]  /*2460*/  DADD R36, -R40, R36 ;  /* 0x0000000028247229 */ /* 0x000fd00000000124 */
[----:B------:R-:W-:-:S08]  /*2470*/  DADD R36, R44, -R36 ;  /* 0x000000002c247229 */ /* 0x000fd00000000824 */
[----:B------:R-:W-:-:S08]  /*2480*/  DFMA R36, R4, UR12, R36 ;  /* 0x0000000c04247c2b */ /* 0x000fd00008000024 */
[----:B------:R-:W-:-:S08]  /*2490*/  DADD R4, R38, R36 ;  /* 0x0000000026047229 */ /* 0x000fd00000000024 */
[----:B------:R-:W-:Y:S02]  /*24a0*/  DADD R38, R38, -R4 ;  /* 0x0000000026267229 */ /* 0x000fe40000000804 */
[----:B------:R-:W-:-:S06]  /*24b0*/  DMUL R42, R4, 2 ;  /* 0x40000000042a7828 */ /* 0x000fcc0000000000 */
[----:B------:R-:W-:Y:S02]  /*24c0*/  DADD R38, R36, R38 ;  /* 0x0000000024267229 */ /* 0x000fe40000000026 */
[----:B------:R-:W-:-:S08]  /*24d0*/  DFMA R4, R4, 2, -R42 ;  /* 0x400000000404782b */ /* 0x000fd0000000082a */
[----:B------:R-:W-:Y:S01]  /*24e0*/  DFMA R38, R38, 2, R4 ;  /* 0x400000002626782b */ /* 0x000fe20000000004 */
[----:B------:R-:W-:Y:S02]  /*24f0*/  IMAD.MOV.U32 R4, RZ, RZ, 0x652b82fe ;  /* 0x652b82feff047424 */ /* 0x000fe400078e00ff */
[----:B------:R-:W-:-:S05]  /*2500*/  IMAD.MOV.U32 R5, RZ, RZ, 0x3ff71547 ;  /* 0x3ff71547ff057424 */ /* 0x000fca00078e00ff */
[----:B------:R-:W-:-:S08]  /*2510*/  DADD R40, R42, R38 ;  /* 0x000000002a287229 */ /* 0x000fd00000000026 */
[----:B------:R-:W-:Y:S02]  /*2520*/  DFMA R4, R40, R4, 6.75539944105574400000e+15 ;  /* 0x433800002804742b */ /* 0x000fe40000000004 */
[----:B------:R-:W-:Y:S01]  /*2530*/  FSETP.GEU.AND P0, PT, |R41|, 4.1917929649353027344, PT ;  /* 0x4086232b2900780b */ /* 0x000fe20003f0e200 */
[----:B------:R-:W-:-:S05]  /*2540*/  DADD R42, R42, -R40 ;  /* 0x000000002a2a7229 */ /* 0x000fca0000000828 */
[----:B------:R-:W-:-:S03]  /*2550*/  DADD R36, R4, -6.75539944105574400000e+15 ;  /* 0xc338000004247429 */ /* 0x000fc60000000000 */
[----:B------:R-:W-:-:S05]  /*2560*/  DADD R38, R38, R42 ;  /* 0x0000000026267229 */ /* 0x000fca000000002a */
[----:B------:R-:W-:Y:S01]  /*2570*/  DFMA R44, R36, -UR10, R40 ;  /* 0x8000000a242c7c2b */ /* 0x000fe20008000028 */
[----:B------:R-:W-:Y:S01]  /*2580*/  UMOV UR10, 0x3b39803f ;  /* 0x3b39803f000a7882 */ /* 0x000fe20000000000 */
[----:B------:R-:W-:-:S06]  /*2590*/  UMOV UR11, 0x3c7abc9e ;  /* 0x3c7abc9e000b7882 */ /* 0x000fcc0000000000 */
[----:B------:R-:W-:Y:S01]  /*25a0*/  DFMA R44, R36, -UR10, R44 ;  /* 0x8000000a242c7c2b */ /* 0x000fe2000800002c */
[----:B------:R-:W-:Y:S01]  /*25b0*/  UMOV UR10, 0x69ce2bdf ;  /* 0x69ce2bdf000a7882 */ /* 0x000fe20000000000 */
[----:B------:R-:W-:Y:S01]  /*25c0*/  IMAD.MOV.U32 R36, RZ, RZ, -0x35dec16 ;  /* 0xfca213eaff247424 */ /* 0x000fe200078e00ff */
[----:B------:R-:W-:Y:S01]  /*25d0*/  UMOV UR11, 0x3e5ade15 ;  /* 0x3e5ade15000b7882 */ /* 0x000fe20000000000 */
[----:B------:R-:W-:-:S06]  /*25e0*/  IMAD.MOV.U32 R37, RZ, RZ, 0x3e928af3 ;  /* 0x3e928af3ff257424 */ /* 0x000fcc00078e00ff */
[----:B------:R-:W-:Y:S01]  /*25f0*/  DFMA R36, R44, UR10, R36 ;  /* 0x0000000a2c247c2b */ /* 0x000fe20008000024 */
[----:B------:R-:W-:Y:S01]  /*2600*/  UMOV UR10, 0x62401315 ;  /* 0x62401315000a7882 */ /* 0x000fe20000000000 */
[----:B------:R-:W-:-:S06]  /*2610*/  UMOV UR11, 0x3ec71dee ;  /* 0x3ec71dee000b7882 */ /* 0x000fcc0000000000 */
[----:B------:R-:W-:Y:S01]  /*2620*/  DFMA R36, R44, R36, UR10 ;  /* 0x0000000a2c247e2b */ /* 0x000fe20008000024 */
        /* <DEDUP_REMOVED lines=20> */
[----:B------:R-:W-:-:S08]  /*2770*/  DFMA R36, R44, R36, UR10 ;  /* 0x0000000a2c247e2b */ /* 0x000fd00008000024 */
[----:B------:R-:W-:-:S08]  /*2780*/  DFMA R36, R44, R36, 1 ;  /* 0x3ff000002c24742b */ /* 0x000fd00000000024 */
[----:B------:R-:W-:-:S10]  /*2790*/  DFMA R36, R44, R36, 1 ;  /* 0x3ff000002c24742b */ /* 0x000fd40000000024 */
[----:B------:R-:W-:Y:S01]  /*27a0*/  IMAD R43, R4, 0x100000, R37 ;  /* 0x00100000042b7824 */ /* 0x000fe200078e0225 */
[----:B------:R-:W-:Y:S01]  /*27b0*/  MOV R42, R36 ;  /* 0x00000024002a7202 */ /* 0x000fe20000000f00 */
[----:B------:R-:W-:Y:S06]  /*27c0*/  @!P0 BRA `(.L_x_41) ;  /* 0x0000000000308947 */ /* 0x000fec0003800000 */
[----:B------:R-:W-:Y:S01]  /*27d0*/  FSETP.GEU.AND P1, PT, |R41|, 4.2275390625, PT ;  /* 0x408748002900780b */ /* 0x000fe20003f2e200 */
[C---:B------:R-:W-:Y:S02]  /*27e0*/  DADD R42, R40.reuse, +INF ;  /* 0x7ff00000282a7429 */ /* 0x040fe40000000000 */
[----:B------:R-:W-:-:S08]  /*27f0*/  DSETP.GEU.AND P0, PT, R40, RZ, PT ;  /* 0x000000ff2800722a */ /* 0x000fd00003f0e000 */
[----:B------:R-:W-:Y:S02]  /*2800*/  FSEL R42, R42, RZ, P0 ;  /* 0x000000ff2a2a7208 */ /* 0x000fe40000000000 */
[----:B------:R-:W-:Y:S02]  /*2810*/  @!P1 LEA.HI R5, R4, R4, RZ, 0x1 ;  /* 0x0000000404059211 */ /* 0x000fe400078f08ff */
[----:B------:R-:W-:Y:S02]  /*2820*/  FSEL R43, R43, RZ, P0 ;  /* 0x000000ff2b2b7208 */ /* 0x000fe40000000000 */
[----:B------:R-:W-:-:S05]  /*2830*/  @!P1 SHF.R.S32.HI R5, RZ, 0x1, R5 ;  /* 0x00000001ff059819 */ /* 0x000fca0000011405 */
[----:B------:R-:W-:Y:S02]  /*2840*/  @!P1 IMAD.IADD R4, R4, 0x1, -R5 ;  /* 0x0000000104049824 */ /* 0x000fe400078e0a05 */
[----:B------:R-:W-:-:S03]  /*2850*/  @!P1 IMAD R37, R5, 0x100000, R37 ;  /* 0x0010000005259824 */ /* 0x000fc600078e0225 */
[----:B------:R-:W-:Y:S01]  /*2860*/  @!P1 LEA R5, R4, 0x3ff00000, 0x14 ;  /* 0x3ff0000004059811 */ /* 0x000fe200078ea0ff */
[----:B------:R-:W-:-:S06]  /*2870*/  @!P1 IMAD.MOV.U32 R4, RZ, RZ, RZ ;  /* 0x000000ffff049224 */ /* 0x000fcc00078e00ff */
[----:B------:R-:W-:-:S11]  /*2880*/  @!P1 DMUL R42, R36, R4 ;  /* 0x00000004242a9228 */ /* 0x000fd60000000000 */
.L_x_41:
[----:B------:R-:W-:Y:S01]  /*2890*/  DFMA R38, R38, R42, R42 ;  /* 0x0000002a2626722b */ /* 0x000fe2000000002a */
[----:B------:R-:W-:Y:S01]  /*28a0*/  IMAD.MOV.U32 R36, RZ, RZ, R2 ;  /* 0x000000ffff247224 */ /* 0x000fe200078e0002 */
[----:B------:R-:W-:Y:S01]  /*28b0*/  DSETP.NEU.AND P0, PT, |R42|, +INF , PT ;  /* 0x7ff000002a00742a */ /* 0x000fe20003f0d200 */
[----:B------:R-:W-:-:S07]  /*28c0*/  IMAD.MOV.U32 R37, RZ, RZ, 0x0 ;  /* 0x00000000ff257424 */ /* 0x000fce00078e00ff */
[----:B------:R-:W-:Y:S02]  /*28d0*/  FSEL R4, R42, R38, !P0 ;  /* 0x000000262a047208 */ /* 0x000fe40004000000 */
[----:B------:R-:W-:Y:S01]  /*28e0*/  FSEL R42, R43, R39, !P0 ;  /* 0x000000272b2a7208 */ /* 0x000fe20004000000 */
[----:B------:R-:W-:Y:S06]  /*28f0*/  RET.REL.NODEC R36 `(update_velocity) ;  /* 0xffffffd424c07950 */ /* 0x000fec0003c3ffff */
.L_x_42:
        /* <DEDUP_REMOVED lines=16> */
.L_x_45:


//--------------------- .nv.shared.reserved.0     --------------------------
	.section	.nv.shared.reserved.0,"aw",@nobits
	.weak		__nv_reservedSMEM_offset_0_alias
	.size		__nv_reservedSMEM_offset_0_alias, 0, 64
	.other		__nv_reservedSMEM_offset_0_alias,@"STO_CUDA_RESERVED_SHARED STV_DEFAULT"
__nv_reservedSMEM_offset_0_alias:
	.zero		0
	.zero		64


//--------------------- .nv.constant0.update_position --------------------------
	.section	.nv.constant0.update_position,"a",@progbits
	.sectionflags	@""
	.align	4
.nv.constant0.update_position:
	.zero		944


//--------------------- .nv.constant0.update_velocity --------------------------
	.section	.nv.constant0.update_velocity,"a",@progbits
	.sectionflags	@""
	.align	4
.nv.constant0.update_velocity:
	.zero		952


//--------------------- SYMBOLS --------------------------

	.type		.nv.reservedSmem.offset0,@object
	.size		.nv.reservedSmem.offset0,0x4
